//
// Generated by NVIDIA NVVM Compiler
//
// Compiler Build ID: CL-36424714
// Cuda compilation tools, release 13.0, V13.0.88
// Based on NVVM 20.0.0
//

.version 9.0
.target sm_100
.address_size 64

	// .globl	_Z12setup_kernelP24curandStatePhilox4_32_10l
.global .align 4 .b8 precalc_xorwow_matrix[102400];
.global .align 4 .b8 precalc_xorwow_offset_matrix[102400];
.global .align 4 .b8 mrg32k3aM1[2304];
.global .align 4 .b8 mrg32k3aM2[2304];
.global .align 4 .b8 mrg32k3aM1SubSeq[2016];
.global .align 4 .b8 mrg32k3aM2SubSeq[2016];
.global .align 4 .b8 mrg32k3aM1Seq[2304];
.global .align 4 .b8 mrg32k3aM2Seq[2304];
.const .align 8 .b8 __cr_lgamma_table[72];

.visible .entry _Z12setup_kernelP24curandStatePhilox4_32_10l(
	.param .u64 .ptr .align 1 _Z12setup_kernelP24curandStatePhilox4_32_10l_param_0,
	.param .u64 _Z12setup_kernelP24curandStatePhilox4_32_10l_param_1
)
{
	.reg .b32 	%r<108>;
	.reg .b64 	%rd<17>;

	ld.param.u64 	%rd1, [_Z12setup_kernelP24curandStatePhilox4_32_10l_param_0];
	ld.param.u64 	%rd2, [_Z12setup_kernelP24curandStatePhilox4_32_10l_param_1];
	cvta.to.global.u64 	%rd3, %rd1;
	mov.u32 	%r1, %tid.x;
	mov.u32 	%r2, %ctaid.x;
	mov.u32 	%r3, %ntid.x;
	mad.lo.s32 	%r4, %r2, %r3, %r1;
	cvt.u64.u32 	%rd4, %r3;
	mul.wide.u32 	%rd5, %r2, %r1;
	mul.lo.s64 	%rd6, %rd5, %rd4;
	mad.lo.s64 	%rd7, %rd6, %rd2, 1234;
	mul.hi.s64 	%rd8, %rd7, 5186207957026173617;
	shr.u64 	%rd9, %rd8, 63;
	shr.s64 	%rd10, %rd8, 12;
	add.s64 	%rd11, %rd10, %rd9;
	mul.lo.s64 	%rd12, %rd11, 14569;
	sub.s64 	%rd13, %rd7, %rd12;
	mul.wide.s32 	%rd14, %r4, 64;
	add.s64 	%rd15, %rd3, %rd14;
	cvt.u32.u64 	%r5, %rd13;
	{ .reg .b32 tmp; mov.b64 {tmp, %r6}, %rd13; }
	mov.b64 	{%r7, %r8}, %rd13;
	mov.b32 	%r9, 0;
	st.global.v4.u32 	[%rd15+32], {%r7, %r8, %r9, %r9};
	st.global.v2.u32 	[%rd15+48], {%r9, %r9};
	mov.b64 	%rd16, 0;
	st.global.u64 	[%rd15+56], %rd16;
	shr.s32 	%r10, %r4, 31;
	mov.b32 	%r11, -766435501;
	mul.hi.u32 	%r12, %r11, %r9;
	mov.b32 	%r13, -845247145;
	mul.hi.u32 	%r14, %r13, %r4;
	mul.lo.s32 	%r15, %r4, -845247145;
	xor.b32  	%r16, %r14, %r5;
	xor.b32  	%r17, %r12, %r10;
	xor.b32  	%r18, %r17, %r6;
	add.s32 	%r19, %r5, -1640531527;
	add.s32 	%r20, %r6, -1150833019;
	mul.hi.u32 	%r21, %r11, %r16;
	mul.lo.s32 	%r22, %r16, -766435501;
	mul.hi.u32 	%r23, %r13, %r18;
	mul.lo.s32 	%r24, %r18, -845247145;
	xor.b32  	%r25, %r15, %r23;
	xor.b32  	%r26, %r25, %r19;
	xor.b32  	%r27, %r20, %r21;
	add.s32 	%r28, %r5, 1013904242;
	add.s32 	%r29, %r6, 1993301258;
	mul.hi.u32 	%r30, %r11, %r26;
	mul.lo.s32 	%r31, %r26, -766435501;
	mul.hi.u32 	%r32, %r13, %r27;
	mul.lo.s32 	%r33, %r27, -845247145;
	xor.b32  	%r34, %r24, %r28;
	xor.b32  	%r35, %r34, %r32;
	xor.b32  	%r36, %r22, %r29;
	xor.b32  	%r37, %r36, %r30;
	add.s32 	%r38, %r5, -626627285;
	add.s32 	%r39, %r6, 842468239;
	mul.hi.u32 	%r40, %r11, %r35;
	mul.lo.s32 	%r41, %r35, -766435501;
	mul.hi.u32 	%r42, %r13, %r37;
	mul.lo.s32 	%r43, %r37, -845247145;
	xor.b32  	%r44, %r33, %r38;
	xor.b32  	%r45, %r44, %r42;
	xor.b32  	%r46, %r31, %r39;
	xor.b32  	%r47, %r46, %r40;
	add.s32 	%r48, %r5, 2027808484;
	add.s32 	%r49, %r6, -308364780;
	mul.hi.u32 	%r50, %r11, %r45;
	mul.lo.s32 	%r51, %r45, -766435501;
	mul.hi.u32 	%r52, %r13, %r47;
	mul.lo.s32 	%r53, %r47, -845247145;
	xor.b32  	%r54, %r43, %r48;
	xor.b32  	%r55, %r54, %r52;
	xor.b32  	%r56, %r41, %r49;
	xor.b32  	%r57, %r56, %r50;
	add.s32 	%r58, %r5, 387276957;
	add.s32 	%r59, %r6, -1459197799;
	mul.hi.u32 	%r60, %r11, %r55;
	mul.lo.s32 	%r61, %r55, -766435501;
	mul.hi.u32 	%r62, %r13, %r57;
	mul.lo.s32 	%r63, %r57, -845247145;
	xor.b32  	%r64, %r53, %r58;
	xor.b32  	%r65, %r64, %r62;
	xor.b32  	%r66, %r51, %r59;
	xor.b32  	%r67, %r66, %r60;
	add.s32 	%r68, %r5, -1253254570;
	add.s32 	%r69, %r6, 1684936478;
	mul.hi.u32 	%r70, %r11, %r65;
	mul.lo.s32 	%r71, %r65, -766435501;
	mul.hi.u32 	%r72, %r13, %r67;
	mul.lo.s32 	%r73, %r67, -845247145;
	xor.b32  	%r74, %r63, %r68;
	xor.b32  	%r75, %r74, %r72;
	xor.b32  	%r76, %r61, %r69;
	xor.b32  	%r77, %r76, %r70;
	add.s32 	%r78, %r5, 1401181199;
	add.s32 	%r79, %r6, 534103459;
	mul.hi.u32 	%r80, %r11, %r75;
	mul.lo.s32 	%r81, %r75, -766435501;
	mul.hi.u32 	%r82, %r13, %r77;
	mul.lo.s32 	%r83, %r77, -845247145;
	xor.b32  	%r84, %r73, %r78;
	xor.b32  	%r85, %r84, %r82;
	xor.b32  	%r86, %r71, %r79;
	xor.b32  	%r87, %r86, %r80;
	add.s32 	%r88, %r5, -239350328;
	add.s32 	%r89, %r6, -616729560;
	mul.hi.u32 	%r90, %r11, %r85;
	mul.lo.s32 	%r91, %r85, -766435501;
	mul.hi.u32 	%r92, %r13, %r87;
	mul.lo.s32 	%r93, %r87, -845247145;
	xor.b32  	%r94, %r83, %r88;
	xor.b32  	%r95, %r94, %r92;
	xor.b32  	%r96, %r81, %r89;
	xor.b32  	%r97, %r96, %r90;
	add.s32 	%r98, %r5, -1879881855;
	add.s32 	%r99, %r6, -1767562579;
	mul.hi.u32 	%r100, %r11, %r95;
	mul.lo.s32 	%r101, %r95, -766435501;
	mul.hi.u32 	%r102, %r13, %r97;
	mul.lo.s32 	%r103, %r97, -845247145;
	xor.b32  	%r104, %r93, %r98;
	xor.b32  	%r105, %r104, %r102;
	xor.b32  	%r106, %r91, %r99;
	xor.b32  	%r107, %r106, %r100;
	st.global.v4.u32 	[%rd15], {%r9, %r9, %r4, %r10};
	st.global.v4.u32 	[%rd15+16], {%r105, %r103, %r107, %r101};
	ret;

}
	// .globl	_Z23generate_monte_carlo_bsP24curandStatePhilox4_32_10liPdddddd
.visible .entry _Z23generate_monte_carlo_bsP24curandStatePhilox4_32_10liPdddddd(
	.param .u64 .ptr .align 1 _Z23generate_monte_carlo_bsP24curandStatePhilox4_32_10liPdddddd_param_0,
	.param .u64 _Z23generate_monte_carlo_bsP24curandStatePhilox4_32_10liPdddddd_param_1,
	.param .u32 _Z23generate_monte_carlo_bsP24curandStatePhilox4_32_10liPdddddd_param_2,
	.param .u64 .ptr .align 1 _Z23generate_monte_carlo_bsP24curandStatePhilox4_32_10liPdddddd_param_3,
	.param .f64 _Z23generate_monte_carlo_bsP24curandStatePhilox4_32_10liPdddddd_param_4,
	.param .f64 _Z23generate_monte_carlo_bsP24curandStatePhilox4_32_10liPdddddd_param_5,
	.param .f64 _Z23generate_monte_carlo_bsP24curandStatePhilox4_32_10liPdddddd_param_6,
	.param .f64 _Z23generate_monte_carlo_bsP24curandStatePhilox4_32_10liPdddddd_param_7,
	.param .f64 _Z23generate_monte_carlo_bsP24curandStatePhilox4_32_10liPdddddd_param_8
)
{
	.reg .pred 	%p<26>;
	.reg .b32 	%r<269>;
	.reg .b32 	%f<4>;
	.reg .b64 	%rd<27>;
	.reg .b64 	%fd<141>;

	ld.param.u64 	%rd9, [_Z23generate_monte_carlo_bsP24curandStatePhilox4_32_10liPdddddd_param_0];
	ld.param.u64 	%rd8, [_Z23generate_monte_carlo_bsP24curandStatePhilox4_32_10liPdddddd_param_1];
	ld.param.u32 	%r93, [_Z23generate_monte_carlo_bsP24curandStatePhilox4_32_10liPdddddd_param_2];
	ld.param.u64 	%rd10, [_Z23generate_monte_carlo_bsP24curandStatePhilox4_32_10liPdddddd_param_3];
	ld.param.f64 	%fd37, [_Z23generate_monte_carlo_bsP24curandStatePhilox4_32_10liPdddddd_param_4];
	ld.param.f64 	%fd38, [_Z23generate_monte_carlo_bsP24curandStatePhilox4_32_10liPdddddd_param_5];
	ld.param.f64 	%fd39, [_Z23generate_monte_carlo_bsP24curandStatePhilox4_32_10liPdddddd_param_6];
	ld.param.f64 	%fd40, [_Z23generate_monte_carlo_bsP24curandStatePhilox4_32_10liPdddddd_param_7];
	ld.param.f64 	%fd41, [_Z23generate_monte_carlo_bsP24curandStatePhilox4_32_10liPdddddd_param_8];
	cvta.to.global.u64 	%rd1, %rd10;
	cvta.to.global.u64 	%rd11, %rd9;
	mov.u32 	%r94, %tid.x;
	mov.u32 	%r95, %ctaid.x;
	mov.u32 	%r1, %ntid.x;
	mad.lo.s32 	%r228, %r95, %r1, %r94;
	cvt.s64.s32 	%rd25, %r228;
	mul.wide.s32 	%rd12, %r228, 64;
	add.s64 	%rd3, %rd11, %rd12;
	ld.global.v4.u32 	{%r7, %r4, %r5, %r6}, [%rd3+32];
	cvt.rn.f64.s32 	%fd42, %r93;
	div.rn.f64 	%fd43, %fd39, %fd42;
	mul.f64 	%fd44, %fd41, 0dBFE0000000000000;
	fma.rn.f64 	%fd45, %fd41, %fd44, %fd40;
	mul.f64 	%fd1, %fd43, %fd45;
	sqrt.rn.f64 	%fd46, %fd43;
	mul.f64 	%fd2, %fd41, %fd46;
	setp.le.s64 	%p1, %rd8, %rd25;
	@%p1 bra 	$L__BB1_30;
	setp.lt.s32 	%p2, %r93, 1;
	mov.u32 	%r96, %nctaid.x;
	mul.lo.s32 	%r8, %r1, %r96;
	@%p2 bra 	$L__BB1_28;
	ld.global.f32 	%f1, [%rd3+52];
	ld.global.f64 	%fd138, [%rd3+56];
	ld.global.u32 	%r247, [%rd3+48];
	ld.global.v4.u32 	{%r263, %r262, %r261, %r246}, [%rd3+16];
	ld.global.v4.u32 	{%r267, %r250, %r265, %r264}, [%rd3];
	neg.s32 	%r18, %r93;
	mov.b32 	%r97, 1127219200;
	mov.b32 	%r98, -2147483648;
	mov.b64 	%fd4, {%r98, %r97};
	add.s32 	%r19, %r7, -1879881855;
	add.s32 	%r20, %r7, -239350328;
	add.s32 	%r21, %r4, 534103459;
	add.s32 	%r22, %r7, 1401181199;
	add.s32 	%r23, %r4, 1684936478;
	add.s32 	%r24, %r7, -1253254570;
	add.s32 	%r25, %r4, -1459197799;
	add.s32 	%r26, %r7, 387276957;
	add.s32 	%r27, %r4, -308364780;
	add.s32 	%r28, %r7, 1013904242;
	add.s32 	%r29, %r4, -1150833019;
	add.s32 	%r30, %r7, -1640531527;
$L__BB1_3:
	st.global.v4.u32 	[%rd3+32], {%r7, %r4, %r5, %r6};
	st.global.f32 	[%rd3+52], %f1;
	mov.u32 	%r238, %r18;
	mov.f64 	%fd131, %fd38;
$L__BB1_4:
	setp.eq.s32 	%p5, %r247, 1;
	mov.b32 	%r247, 0;
	mov.f64 	%fd139, %fd138;
	@%p5 bra 	$L__BB1_23;
	add.s32 	%r267, %r267, 1;
	setp.ne.s32 	%p6, %r267, 0;
	@%p6 bra 	$L__BB1_8;
	add.s32 	%r250, %r250, 1;
	setp.ne.s32 	%p7, %r250, 0;
	@%p7 bra 	$L__BB1_8;
	add.s32 	%r265, %r265, 1;
	setp.eq.s32 	%p8, %r265, 0;
	selp.u32 	%r101, 1, 0, %p8;
	add.s32 	%r264, %r264, %r101;
	mov.b32 	%r250, 0;
$L__BB1_8:
	mov.b32 	%r103, -766435501;
	mul.hi.u32 	%r104, %r103, %r267;
	mul.lo.s32 	%r105, %r267, -766435501;
	mov.b32 	%r106, -845247145;
	mul.hi.u32 	%r107, %r106, %r265;
	mul.lo.s32 	%r108, %r265, -845247145;
	xor.b32  	%r109, %r7, %r107;
	xor.b32  	%r110, %r109, %r250;
	xor.b32  	%r111, %r104, %r4;
	xor.b32  	%r112, %r111, %r264;
	mul.hi.u32 	%r113, %r103, %r110;
	mul.lo.s32 	%r114, %r110, -766435501;
	mul.hi.u32 	%r115, %r106, %r112;
	mul.lo.s32 	%r116, %r112, -845247145;
	xor.b32  	%r117, %r108, %r30;
	xor.b32  	%r118, %r117, %r115;
	xor.b32  	%r119, %r105, %r29;
	xor.b32  	%r120, %r119, %r113;
	mul.hi.u32 	%r121, %r103, %r118;
	mul.lo.s32 	%r122, %r118, -766435501;
	mul.hi.u32 	%r123, %r106, %r120;
	mul.lo.s32 	%r124, %r120, -845247145;
	xor.b32  	%r125, %r116, %r28;
	xor.b32  	%r126, %r125, %r123;
	add.s32 	%r127, %r4, 1993301258;
	xor.b32  	%r128, %r114, %r127;
	xor.b32  	%r129, %r128, %r121;
	mul.hi.u32 	%r130, %r103, %r126;
	mul.lo.s32 	%r131, %r126, -766435501;
	mul.hi.u32 	%r132, %r106, %r129;
	mul.lo.s32 	%r133, %r129, -845247145;
	add.s32 	%r134, %r7, -626627285;
	xor.b32  	%r135, %r124, %r134;
	xor.b32  	%r136, %r135, %r132;
	add.s32 	%r137, %r4, 842468239;
	xor.b32  	%r138, %r122, %r137;
	xor.b32  	%r139, %r138, %r130;
	mul.hi.u32 	%r140, %r103, %r136;
	mul.lo.s32 	%r141, %r136, -766435501;
	mul.hi.u32 	%r142, %r106, %r139;
	mul.lo.s32 	%r143, %r139, -845247145;
	add.s32 	%r144, %r7, 2027808484;
	xor.b32  	%r145, %r133, %r144;
	xor.b32  	%r146, %r145, %r142;
	xor.b32  	%r147, %r131, %r27;
	xor.b32  	%r148, %r147, %r140;
	mul.hi.u32 	%r149, %r103, %r146;
	mul.lo.s32 	%r150, %r146, -766435501;
	mul.hi.u32 	%r151, %r106, %r148;
	mul.lo.s32 	%r152, %r148, -845247145;
	xor.b32  	%r153, %r143, %r26;
	xor.b32  	%r154, %r153, %r151;
	xor.b32  	%r155, %r141, %r25;
	xor.b32  	%r156, %r155, %r149;
	mul.hi.u32 	%r157, %r103, %r154;
	mul.lo.s32 	%r158, %r154, -766435501;
	mul.hi.u32 	%r159, %r106, %r156;
	mul.lo.s32 	%r160, %r156, -845247145;
	xor.b32  	%r161, %r152, %r24;
	xor.b32  	%r162, %r161, %r159;
	xor.b32  	%r163, %r150, %r23;
	xor.b32  	%r164, %r163, %r157;
	mul.hi.u32 	%r165, %r103, %r162;
	mul.lo.s32 	%r166, %r162, -766435501;
	mul.hi.u32 	%r167, %r106, %r164;
	mul.lo.s32 	%r168, %r164, -845247145;
	xor.b32  	%r169, %r160, %r22;
	xor.b32  	%r170, %r169, %r167;
	xor.b32  	%r171, %r158, %r21;
	xor.b32  	%r172, %r171, %r165;
	mul.hi.u32 	%r173, %r103, %r170;
	mul.lo.s32 	%r174, %r170, -766435501;
	mul.hi.u32 	%r175, %r106, %r172;
	mul.lo.s32 	%r176, %r172, -845247145;
	xor.b32  	%r177, %r168, %r20;
	xor.b32  	%r58, %r177, %r175;
	add.s32 	%r178, %r4, -616729560;
	xor.b32  	%r179, %r166, %r178;
	xor.b32  	%r180, %r179, %r173;
	mul.hi.u32 	%r181, %r103, %r58;
	mul.hi.u32 	%r182, %r106, %r180;
	mul.lo.s32 	%r59, %r180, -845247145;
	xor.b32  	%r183, %r176, %r19;
	xor.b32  	%r60, %r183, %r182;
	add.s32 	%r184, %r4, -1767562579;
	xor.b32  	%r185, %r174, %r184;
	xor.b32  	%r61, %r185, %r181;
	setp.eq.s32 	%p9, %r5, 1;
	mov.u32 	%r251, %r262;
	mov.u32 	%r252, %r261;
	mov.u32 	%r253, %r246;
	mov.u32 	%r254, %r60;
	@%p9 bra 	$L__BB1_13;
	setp.eq.s32 	%p10, %r5, 3;
	@%p10 bra 	$L__BB1_12;
	setp.ne.s32 	%p11, %r5, 2;
	mov.u32 	%r251, %r263;
	mov.u32 	%r252, %r262;
	mov.u32 	%r253, %r261;
	mov.u32 	%r254, %r246;
	@%p11 bra 	$L__BB1_13;
	mov.u32 	%r251, %r261;
	mov.u32 	%r252, %r246;
	mov.u32 	%r253, %r60;
	mov.u32 	%r254, %r59;
	bra.uni 	$L__BB1_13;
$L__BB1_12:
	mov.u32 	%r251, %r246;
	mov.u32 	%r252, %r60;
	mov.u32 	%r253, %r59;
	mov.u32 	%r254, %r61;
$L__BB1_13:
	cvt.u64.u32 	%rd15, %r251;
	mul.wide.u32 	%rd16, %r252, 2097152;
	xor.b64  	%rd17, %rd16, %rd15;
	cvt.rn.f64.u64 	%fd47, %rd17;
	fma.rn.f64 	%fd133, %fd47, 0d3CA0000000000000, 0d3C90000000000000;
	cvt.u64.u32 	%rd18, %r253;
	mul.wide.u32 	%rd19, %r254, 2097152;
	xor.b64  	%rd20, %rd19, %rd18;
	cvt.rn.f64.u64 	%fd48, %rd20;
	fma.rn.f64 	%fd9, %fd48, 0d3CB0000000000000, 0d3CA0000000000000;
	{
	.reg .b32 %temp; 
	mov.b64 	{%temp, %r255}, %fd133;
	}
	{
	.reg .b32 %temp; 
	mov.b64 	{%r256, %temp}, %fd133;
	}
	setp.gt.s32 	%p12, %r255, 1048575;
	mov.b32 	%r257, -1023;
	@%p12 bra 	$L__BB1_15;
	mul.f64 	%fd133, %fd133, 0d4350000000000000;
	{
	.reg .b32 %temp; 
	mov.b64 	{%temp, %r255}, %fd133;
	}
	{
	.reg .b32 %temp; 
	mov.b64 	{%r256, %temp}, %fd133;
	}
	mov.b32 	%r257, -1077;
$L__BB1_15:
	add.s32 	%r188, %r255, -1;
	setp.lt.u32 	%p13, %r188, 2146435071;
	@%p13 bra 	$L__BB1_17;
	fma.rn.f64 	%fd49, %fd133, 0d7FF0000000000000, 0d7FF0000000000000;
	{
	.reg .b32 %temp; 
	mov.b64 	{%temp, %r189}, %fd133;
	}
	and.b32  	%r190, %r189, 2147483647;
	setp.eq.s32 	%p14, %r190, 0;
	selp.f64 	%fd135, 0dFFF0000000000000, %fd49, %p14;
	bra.uni 	$L__BB1_20;
$L__BB1_17:
	shr.u32 	%r191, %r255, 20;
	add.s32 	%r258, %r257, %r191;
	and.b32  	%r192, %r255, 1048575;
	or.b32  	%r193, %r192, 1072693248;
	mov.b64 	%fd134, {%r256, %r193};
	setp.lt.u32 	%p15, %r193, 1073127583;
	@%p15 bra 	$L__BB1_19;
	{
	.reg .b32 %temp; 
	mov.b64 	{%r194, %temp}, %fd134;
	}
	{
	.reg .b32 %temp; 
	mov.b64 	{%temp, %r195}, %fd134;
	}
	add.s32 	%r196, %r195, -1048576;
	mov.b64 	%fd134, {%r194, %r196};
	add.s32 	%r258, %r258, 1;
$L__BB1_19:
	add.f64 	%fd50, %fd134, 0dBFF0000000000000;
	add.f64 	%fd51, %fd134, 0d3FF0000000000000;
	rcp.approx.ftz.f64 	%fd52, %fd51;
	neg.f64 	%fd53, %fd51;
	fma.rn.f64 	%fd54, %fd53, %fd52, 0d3FF0000000000000;
	fma.rn.f64 	%fd55, %fd54, %fd54, %fd54;
	fma.rn.f64 	%fd56, %fd55, %fd52, %fd52;
	mul.f64 	%fd57, %fd50, %fd56;
	fma.rn.f64 	%fd58, %fd50, %fd56, %fd57;
	mul.f64 	%fd59, %fd58, %fd58;
	fma.rn.f64 	%fd60, %fd59, 0d3EB1380B3AE80F1E, 0d3ED0EE258B7A8B04;
	fma.rn.f64 	%fd61, %fd60, %fd59, 0d3EF3B2669F02676F;
	fma.rn.f64 	%fd62, %fd61, %fd59, 0d3F1745CBA9AB0956;
	fma.rn.f64 	%fd63, %fd62, %fd59, 0d3F3C71C72D1B5154;
	fma.rn.f64 	%fd64, %fd63, %fd59, 0d3F624924923BE72D;
	fma.rn.f64 	%fd65, %fd64, %fd59, 0d3F8999999999A3C4;
	fma.rn.f64 	%fd66, %fd65, %fd59, 0d3FB5555555555554;
	sub.f64 	%fd67, %fd50, %fd58;
	add.f64 	%fd68, %fd67, %fd67;
	neg.f64 	%fd69, %fd58;
	fma.rn.f64 	%fd70, %fd69, %fd50, %fd68;
	mul.f64 	%fd71, %fd56, %fd70;
	mul.f64 	%fd72, %fd59, %fd66;
	fma.rn.f64 	%fd73, %fd72, %fd58, %fd71;
	xor.b32  	%r197, %r258, -2147483648;
	mov.b32 	%r198, 1127219200;
	mov.b64 	%fd74, {%r197, %r198};
	sub.f64 	%fd75, %fd74, %fd4;
	fma.rn.f64 	%fd76, %fd75, 0d3FE62E42FEFA39EF, %fd58;
	fma.rn.f64 	%fd77, %fd75, 0dBFE62E42FEFA39EF, %fd76;
	sub.f64 	%fd78, %fd77, %fd58;
	sub.f64 	%fd79, %fd73, %fd78;
	fma.rn.f64 	%fd80, %fd75, 0d3C7ABC9E3B39803F, %fd79;
	add.f64 	%fd135, %fd76, %fd80;
$L__BB1_20:
	mul.f64 	%fd18, %fd135, 0dC000000000000000;
	{
	.reg .b32 %temp; 
	mov.b64 	{%temp, %r199}, %fd9;
	}
	shl.b32 	%r200, %r199, 1;
	setp.gt.u32 	%p16, %r200, -2038431744;
	mov.f64 	%fd81, 0d0000000000000000;
	mul.rn.f64 	%fd82, %fd9, %fd81;
	selp.f64 	%fd19, %fd82, %fd9, %p16;
	{
	.reg .b32 %temp; 
	mov.b64 	{%r201, %temp}, %fd19;
	}
	{
	.reg .b32 %temp; 
	mov.b64 	{%temp, %r202}, %fd19;
	}
	add.s32 	%r203, %r202, 1048576;
	mov.b64 	%fd83, {%r201, %r203};
	cvt.rni.f64.f64 	%fd84, %fd83;
	cvt.rzi.s64.f64 	%rd21, %fd84;
	cvt.u32.u64 	%r204, %rd21;
	fma.rn.f64 	%fd85, %fd84, 0dBFE0000000000000, %fd19;
	mul.f64 	%fd86, %fd85, 0d3CA1A62633145C07;
	fma.rn.f64 	%fd87, %fd85, 0d400921FB54442D18, %fd86;
	mul.rn.f64 	%fd88, %fd87, %fd87;
	fma.rn.f64 	%fd89, %fd88, 0dBDA8FF8320FD8164, 0d3E21EEA7C1EF8528;
	fma.rn.f64 	%fd90, %fd89, %fd88, 0dBE927E4F8E06E6D9;
	fma.rn.f64 	%fd91, %fd90, %fd88, 0d3EFA01A019DDBCE9;
	fma.rn.f64 	%fd92, %fd91, %fd88, 0dBF56C16C16C15D47;
	fma.rn.f64 	%fd93, %fd92, %fd88, 0d3FA5555555555551;
	fma.rn.f64 	%fd94, %fd93, %fd88, 0dBFE0000000000000;
	fma.rn.f64 	%fd95, %fd94, %fd88, 0d3FF0000000000000;
	fma.rn.f64 	%fd96, %fd88, 0d3DE5DB65F9785EBA, 0dBE5AE5F12CB0D246;
	fma.rn.f64 	%fd97, %fd96, %fd88, 0d3EC71DE369ACE392;
	fma.rn.f64 	%fd98, %fd97, %fd88, 0dBF2A01A019DB62A1;
	fma.rn.f64 	%fd99, %fd98, %fd88, 0d3F81111111110818;
	fma.rn.f64 	%fd100, %fd99, %fd88, 0dBFC5555555555554;
	fma.rn.f64 	%fd101, %fd100, %fd88, 0d0000000000000000;
	fma.rn.f64 	%fd102, %fd101, %fd87, %fd87;
	and.b64  	%rd22, %rd21, 1;
	setp.eq.b64 	%p17, %rd22, 1;
	{
	.reg .b32 %temp; 
	mov.b64 	{%temp, %r205}, %fd102;
	}
	{
	.reg .b32 %temp; 
	mov.b64 	{%r206, %temp}, %fd102;
	}
	xor.b32  	%r207, %r205, -2147483648;
	mov.b64 	%fd103, {%r206, %r207};
	selp.f64 	%fd136, %fd95, %fd102, %p17;
	selp.f64 	%fd137, %fd103, %fd95, %p17;
	and.b32  	%r208, %r204, 2;
	setp.eq.s32 	%p18, %r208, 0;
	@%p18 bra 	$L__BB1_22;
	{
	.reg .b32 %temp; 
	mov.b64 	{%temp, %r209}, %fd136;
	}
	{
	.reg .b32 %temp; 
	mov.b64 	{%r210, %temp}, %fd136;
	}
	xor.b32  	%r211, %r209, -2147483648;
	mov.b64 	%fd136, {%r210, %r211};
	{
	.reg .b32 %temp; 
	mov.b64 	{%temp, %r212}, %fd137;
	}
	{
	.reg .b32 %temp; 
	mov.b64 	{%r213, %temp}, %fd137;
	}
	xor.b32  	%r214, %r212, -2147483648;
	mov.b64 	%fd137, {%r213, %r214};
$L__BB1_22:
	sqrt.rn.f64 	%fd104, %fd18;
	mov.f64 	%fd105, 0d0000000000000000;
	add.rn.f64 	%fd106, %fd137, %fd105;
	cvt.rzi.f64.f64 	%fd107, %fd19;
	setp.eq.f64 	%p19, %fd19, %fd107;
	mul.rn.f64 	%fd108, %fd19, %fd105;
	selp.f64 	%fd109, %fd108, %fd136, %p19;
	mul.f64 	%fd139, %fd104, %fd109;
	mul.f64 	%fd138, %fd104, %fd106;
	mul.lo.s32 	%r246, %r58, -766435501;
	mov.b32 	%r247, 1;
	mov.u32 	%r261, %r61;
	mov.u32 	%r262, %r59;
	mov.u32 	%r263, %r60;
$L__BB1_23:
	fma.rn.f64 	%fd30, %fd2, %fd139, %fd1;
	fma.rn.f64 	%fd110, %fd30, 0d3FF71547652B82FE, 0d4338000000000000;
	{
	.reg .b32 %temp; 
	mov.b64 	{%r86, %temp}, %fd110;
	}
	mov.f64 	%fd111, 0dC338000000000000;
	add.rn.f64 	%fd112, %fd110, %fd111;
	fma.rn.f64 	%fd113, %fd112, 0dBFE62E42FEFA39EF, %fd30;
	fma.rn.f64 	%fd114, %fd112, 0dBC7ABC9E3B39803F, %fd113;
	fma.rn.f64 	%fd115, %fd114, 0d3E5ADE1569CE2BDF, 0d3E928AF3FCA213EA;
	fma.rn.f64 	%fd116, %fd115, %fd114, 0d3EC71DEE62401315;
	fma.rn.f64 	%fd117, %fd116, %fd114, 0d3EFA01997C89EB71;
	fma.rn.f64 	%fd118, %fd117, %fd114, 0d3F2A01A014761F65;
	fma.rn.f64 	%fd119, %fd118, %fd114, 0d3F56C16C1852B7AF;
	fma.rn.f64 	%fd120, %fd119, %fd114, 0d3F81111111122322;
	fma.rn.f64 	%fd121, %fd120, %fd114, 0d3FA55555555502A1;
	fma.rn.f64 	%fd122, %fd121, %fd114, 0d3FC5555555555511;
	fma.rn.f64 	%fd123, %fd122, %fd114, 0d3FE000000000000B;
	fma.rn.f64 	%fd124, %fd123, %fd114, 0d3FF0000000000000;
	fma.rn.f64 	%fd125, %fd124, %fd114, 0d3FF0000000000000;
	{
	.reg .b32 %temp; 
	mov.b64 	{%r87, %temp}, %fd125;
	}
	{
	.reg .b32 %temp; 
	mov.b64 	{%temp, %r88}, %fd125;
	}
	shl.b32 	%r216, %r86, 20;
	add.s32 	%r217, %r216, %r88;
	mov.b64 	%fd140, {%r87, %r217};
	{
	.reg .b32 %temp; 
	mov.b64 	{%temp, %r218}, %fd30;
	}
	mov.b32 	%f3, %r218;
	abs.f32 	%f2, %f3;
	setp.lt.f32 	%p20, %f2, 0f4086232B;
	@%p20 bra 	$L__BB1_26;
	setp.lt.f64 	%p21, %fd30, 0d0000000000000000;
	add.f64 	%fd126, %fd30, 0d7FF0000000000000;
	selp.f64 	%fd140, 0d0000000000000000, %fd126, %p21;
	setp.geu.f32 	%p22, %f2, 0f40874800;
	@%p22 bra 	$L__BB1_26;
	shr.u32 	%r219, %r86, 31;
	add.s32 	%r220, %r86, %r219;
	shr.s32 	%r221, %r220, 1;
	shl.b32 	%r222, %r221, 20;
	add.s32 	%r223, %r88, %r222;
	mov.b64 	%fd127, {%r87, %r223};
	sub.s32 	%r224, %r86, %r221;
	shl.b32 	%r225, %r224, 20;
	add.s32 	%r226, %r225, 1072693248;
	mov.b32 	%r227, 0;
	mov.b64 	%fd128, {%r227, %r226};
	mul.f64 	%fd140, %fd128, %fd127;
$L__BB1_26:
	mul.f64 	%fd131, %fd131, %fd140;
	add.s32 	%r238, %r238, 1;
	setp.ne.s32 	%p23, %r238, 0;
	@%p23 bra 	$L__BB1_4;
	st.global.v4.u32 	[%rd3], {%r267, %r250, %r265, %r264};
	st.global.v4.u32 	[%rd3+16], {%r263, %r262, %r261, %r246};
	st.global.u32 	[%rd3+48], %r247;
	st.global.f64 	[%rd3+56], %fd138;
	setp.gt.f64 	%p24, %fd131, %fd37;
	selp.f64 	%fd129, %fd131, 0d0000000000000000, %p24;
	shl.b64 	%rd23, %rd25, 3;
	add.s64 	%rd24, %rd1, %rd23;
	st.global.f64 	[%rd24], %fd129;
	add.s32 	%r228, %r228, %r8;
	cvt.s64.s32 	%rd25, %r228;
	setp.gt.s64 	%p25, %rd8, %rd25;
	@%p25 bra 	$L__BB1_3;
	bra.uni 	$L__BB1_30;
$L__BB1_28:
	setp.gt.f64 	%p3, %fd38, %fd37;
	selp.f64 	%fd36, %fd38, 0d0000000000000000, %p3;
$L__BB1_29:
	shl.b64 	%rd13, %rd25, 3;
	add.s64 	%rd14, %rd1, %rd13;
	st.global.f64 	[%rd14], %fd36;
	add.s32 	%r228, %r228, %r8;
	cvt.s64.s32 	%rd25, %r228;
	setp.gt.s64 	%p4, %rd8, %rd25;
	@%p4 bra 	$L__BB1_29;
$L__BB1_30:
	ret;

}


// ===== COMPILED SASS (sm_100) =====

	.target	sm_100

	.elftype	@"ET_EXEC"


//--------------------- .note.nv.tkinfo           --------------------------
	.section	.note.nv.tkinfo,"",@"SHT_NOTE"
	.sectionflags	@"SHF_NOTE_NV_TKINFO"
	.tkinfo
        /*0018*/ 	.word	0x00000002
        /*0030*/ 	.string	""
        /*0030*/ 	.string	"ptxas"
        /*0030*/ 	.string	"Cuda compilation tools, release 13.0, V13.0.88"
        /*0030*/ 	.string	"Build cuda_13.0.r13.0/compiler.36424714_0"
        /*0030*/ 	.string	"-arch sm_100 -m 64 "



//--------------------- .note.nv.cuinfo           --------------------------
	.section	.note.nv.cuinfo,"",@"SHT_NOTE"
	.sectionflags	@"SHF_NOTE_NV_CUINFO"
        /*0018*/ 	.short	0x0002
        /*001a*/ 	.short	0x0064
        /*001c*/ 	.short	0x0082
	.zero		2


//--------------------- .nv.info                  --------------------------
	.section	.nv.info,"",@"SHT_CUDA_INFO"
	.align	4


	//----- nvinfo : EIATTR_REGCOUNT
	.align		4
        /*0000*/ 	.byte	0x04, 0x2f
        /*0002*/ 	.short	(.L_10 - .L_9)
	.align		4
.L_9:
        /*0004*/ 	.word	index@(_Z12setup_kernelP24curandStatePhilox4_32_10l)
        /*0008*/ 	.word	0x00000016


	//----- nvinfo : EIATTR_FRAME_SIZE
	.align		4
.L_10:
        /*000c*/ 	.byte	0x04, 0x11
        /*000e*/ 	.short	(.L_12 - .L_11)
	.align		4
.L_11:
        /*0010*/ 	.word	index@(_Z12setup_kernelP24curandStatePhilox4_32_10l)
        /*0014*/ 	.word	0x00000000


	//----- nvinfo : EIATTR_REGCOUNT
	.align		4
.L_12:
        /*0018*/ 	.byte	0x04, 0x2f
        /*001a*/ 	.short	(.L_14 - .L_13)
	.align		4
.L_13:
        /*001c*/ 	.word	index@(_Z23generate_monte_carlo_bsP24curandStatePhilox4_32_10liPdddddd)
        /*0020*/ 	.word	0x00000040


	//----- nvinfo : EIATTR_FRAME_SIZE
	.align		4
.L_14:
        /*0024*/ 	.byte	0x04, 0x11
        /*0026*/ 	.short	(.L_16 - .L_15)
	.align		4
.L_15:
        /*0028*/ 	.word	index@($__internal_1_$__cuda_sm20_dsqrt_rn_f64_mediumpath_v1)
        /*002c*/ 	.word	0x00000000


	//----- nvinfo : EIATTR_FRAME_SIZE
	.align		4
.L_16:
        /*0030*/ 	.byte	0x04, 0x11
        /*0032*/ 	.short	(.L_18 - .L_17)
	.align		4
.L_17:
        /*0034*/ 	.word	index@($__internal_0_$__cuda_sm20_div_rn_f64_full)
        /*0038*/ 	.word	0x00000000


	//----- nvinfo : EIATTR_FRAME_SIZE
	.align		4
.L_18:
        /*003c*/ 	.byte	0x04, 0x11
        /*003e*/ 	.short	(.L_20 - .L_19)
	.align		4
.L_19:
        /*0040*/ 	.word	index@(_Z23generate_monte_carlo_bsP24curandStatePhilox4_32_10liPdddddd)
        /*0044*/ 	.word	0x00000000


	//----- nvinfo : EIATTR_MIN_STACK_SIZE
	.align		4
.L_20:
        /*0048*/ 	.byte	0x04, 0x12
        /*004a*/ 	.short	(.L_22 - .L_21)
	.align		4
.L_21:
        /*004c*/ 	.word	index@(_Z23generate_monte_carlo_bsP24curandStatePhilox4_32_10liPdddddd)
        /*0050*/ 	.word	0x00000000


	//----- nvinfo : EIATTR_MIN_STACK_SIZE
	.align		4
.L_22:
        /*0054*/ 	.byte	0x04, 0x12
        /*0056*/ 	.short	(.L_24 - .L_23)
	.align		4
.L_23:
        /*0058*/ 	.word	index@(_Z12setup_kernelP24curandStatePhilox4_32_10l)
        /*005c*/ 	.word	0x00000000
.L_24:


//--------------------- .nv.compat                --------------------------
	.section	.nv.compat,"",@"SHT_CUDA_COMPAT_INFO"
	.align	4
        /*0000*/ 	.byte	0x02, 0x09, 0x00, 0x00, 0x02, 0x02, 0x01, 0x00, 0x02, 0x05, 0x05, 0x00, 0x03, 0x07, 0x01, 0x01
        /*0010*/ 	.byte	0x02, 0x03, 0x00, 0x00, 0x02, 0x06, 0x01, 0x00, 0x04, 0x0b, 0x08, 0x00, 0x01, 0x00, 0x00, 0x00
        /*0020*/ 	.byte	0x00, 0x00, 0x00, 0x00


//--------------------- .nv.info._Z23generate_monte_carlo_bsP24curandStatePhilox4_32_10liPdddddd --------------------------
	.section	.nv.info._Z23generate_monte_carlo_bsP24curandStatePhilox4_32_10liPdddddd,"",@"SHT_CUDA_INFO"
	.sectionflags	@""
	.align	4


	//----- nvinfo : EIATTR_CUDA_API_VERSION
	.align		4
        /*0000*/ 	.byte	0x04, 0x37
        /*0002*/ 	.short	(.L_26 - .L_25)
.L_25:
        /*0004*/ 	.word	0x00000082


	//----- nvinfo : EIATTR_KPARAM_INFO
	.align		4
.L_26:
        /*0008*/ 	.byte	0x04, 0x17
        /*000a*/ 	.short	(.L_28 - .L_27)
.L_27:
        /*000c*/ 	.word	0x00000000
        /*0010*/ 	.short	0x0008
        /*0012*/ 	.short	0x0040
        /*0014*/ 	.byte	0x00, 0xf0, 0x21, 0x00


	//----- nvinfo : EIATTR_KPARAM_INFO
	.align		4
.L_28:
        /*0018*/ 	.byte	0x04, 0x17
        /*001a*/ 	.short	(.L_30 - .L_29)
.L_29:
        /*001c*/ 	.word	0x00000000
        /*0020*/ 	.short	0x0007
        /*0022*/ 	.short	0x0038
        /*0024*/ 	.byte	0x00, 0xf0, 0x21, 0x00


	//----- nvinfo : EIATTR_KPARAM_INFO
	.align		4
.L_30:
        /*0028*/ 	.byte	0x04, 0x17
        /*002a*/ 	.short	(.L_32 - .L_31)
.L_31:
        /*002c*/ 	.word	0x00000000
        /*0030*/ 	.short	0x0006
        /*0032*/ 	.short	0x0030
        /*0034*/ 	.byte	0x00, 0xf0, 0x21, 0x00


	//----- nvinfo : EIATTR_KPARAM_INFO
	.align		4
.L_32:
        /*0038*/ 	.byte	0x04, 0x17
        /*003a*/ 	.short	(.L_34 - .L_33)
.L_33:
        /*003c*/ 	.word	0x00000000
        /*0040*/ 	.short	0x0005
        /*0042*/ 	.short	0x0028
        /*0044*/ 	.byte	0x00, 0xf0, 0x21, 0x00


	//----- nvinfo : EIATTR_KPARAM_INFO
	.align		4
.L_34:
        /*0048*/ 	.byte	0x04, 0x17
        /*004a*/ 	.short	(.L_36 - .L_35)
.L_35:
        /*004c*/ 	.word	0x00000000
        /*0050*/ 	.short	0x0004
        /*0052*/ 	.short	0x0020
        /*0054*/ 	.byte	0x00, 0xf0, 0x21, 0x00


	//----- nvinfo : EIATTR_KPARAM_INFO
	.align		4
.L_36:
        /*0058*/ 	.byte	0x04, 0x17
        /*005a*/ 	.short	(.L_38 - .L_37)
.L_37:
        /*005c*/ 	.word	0x00000000
        /*0060*/ 	.short	0x0003
        /*0062*/ 	.short	0x0018
        /*0064*/ 	.byte	0x00, 0xf5, 0x21, 0x00


	//----- nvinfo : EIATTR_KPARAM_INFO
	.align		4
.L_38:
        /*0068*/ 	.byte	0x04, 0x17
        /*006a*/ 	.short	(.L_40 - .L_39)
.L_39:
        /*006c*/ 	.word	0x00000000
        /*0070*/ 	.short	0x0002
        /*0072*/ 	.short	0x0010
        /*0074*/ 	.byte	0x00, 0xf0, 0x11, 0x00


	//----- nvinfo : EIATTR_KPARAM_INFO
	.align		4
.L_40:
        /*0078*/ 	.byte	0x04, 0x17
        /*007a*/ 	.short	(.L_42 - .L_41)
.L_41:
        /*007c*/ 	.word	0x00000000
        /*0080*/ 	.short	0x0001
        /*0082*/ 	.short	0x0008
        /*0084*/ 	.byte	0x00, 0xf0, 0x21, 0x00


	//----- nvinfo : EIATTR_KPARAM_INFO
	.align		4
.L_42:
        /*0088*/ 	.byte	0x04, 0x17
        /*008a*/ 	.short	(.L_44 - .L_43)
.L_43:
        /*008c*/ 	.word	0x00000000
        /*0090*/ 	.short	0x0000
        /*0092*/ 	.short	0x0000
        /*0094*/ 	.byte	0x00, 0xf5, 0x21, 0x00


	//----- nvinfo : EIATTR_SPARSE_MMA_MASK
	.align		4
.L_44:
        /*0098*/ 	.byte	0x03, 0x50
        /*009a*/ 	.short	0x0000


	//----- nvinfo : EIATTR_MAXREG_COUNT
	.align		4
        /*009c*/ 	.byte	0x03, 0x1b
        /*009e*/ 	.short	0x00ff


	//----- nvinfo : EIATTR_MERCURY_ISA_VERSION
	.align		4
        /*00a0*/ 	.byte	0x03, 0x5f
        /*00a2*/ 	.short	0x0101


	//----- nvinfo : EIATTR_VRC_CTA_INIT_COUNT
	.align		4
        /*00a4*/ 	.byte	0x02, 0x4a
	.zero		1
	.zero		1


	//----- nvinfo : EIATTR_EXIT_INSTR_OFFSETS
	.align		4
        /*00a8*/ 	.byte	0x04, 0x1c
        /*00aa*/ 	.short	(.L_46 - .L_45)


	//   ....[0]....
.L_45:
        /*00ac*/ 	.word	0x000003e0


	//   ....[1]....
        /*00b0*/ 	.word	0x00001d00


	//   ....[2]....
        /*00b4*/ 	.word	0x00001e00


	//----- nvinfo : EIATTR_CRS_STACK_SIZE
	.align		4
.L_46:
        /*00b8*/ 	.byte	0x04, 0x1e
        /*00ba*/ 	.short	(.L_48 - .L_47)
.L_47:
        /*00bc*/ 	.word	0x00000000


	//----- nvinfo : EIATTR_CBANK_PARAM_SIZE
	.align		4
.L_48:
        /*00c0*/ 	.byte	0x03, 0x19
        /*00c2*/ 	.short	0x0048


	//----- nvinfo : EIATTR_PARAM_CBANK
	.align		4
        /*00c4*/ 	.byte	0x04, 0x0a
        /*00c6*/ 	.short	(.L_50 - .L_49)
	.align		4
.L_49:
        /*00c8*/ 	.word	index@(.nv.constant0._Z23generate_monte_carlo_bsP24curandStatePhilox4_32_10liPdddddd)
        /*00cc*/ 	.short	0x0380
        /*00ce*/ 	.short	0x0048


	//----- nvinfo : EIATTR_SW_WAR
	.align		4
.L_50:
        /*00d0*/ 	.byte	0x04, 0x36
        /*00d2*/ 	.short	(.L_52 - .L_51)
.L_51:
        /*00d4*/ 	.word	0x00000008
.L_52:


//--------------------- .nv.info._Z12setup_kernelP24curandStatePhilox4_32_10l --------------------------
	.section	.nv.info._Z12setup_kernelP24curandStatePhilox4_32_10l,"",@"SHT_CUDA_INFO"
	.sectionflags	@""
	.align	4


	//----- nvinfo : EIATTR_CUDA_API_VERSION
	.align		4
        /*0000*/ 	.byte	0x04, 0x37
        /*0002*/ 	.short	(.L_54 - .L_53)
.L_53:
        /*0004*/ 	.word	0x00000082


	//----- nvinfo : EIATTR_KPARAM_INFO
	.align		4
.L_54:
        /*0008*/ 	.byte	0x04, 0x17
        /*000a*/ 	.short	(.L_56 - .L_55)
.L_55:
        /*000c*/ 	.word	0x00000000
        /*0010*/ 	.short	0x0001
        /*0012*/ 	.short	0x0008
        /*0014*/ 	.byte	0x00, 0xf0, 0x21, 0x00


	//----- nvinfo : EIATTR_KPARAM_INFO
	.align		4
.L_56:
        /*0018*/ 	.byte	0x04, 0x17
        /*001a*/ 	.short	(.L_58 - .L_57)
.L_57:
        /*001c*/ 	.word	0x00000000
        /*0020*/ 	.short	0x0000
        /*0022*/ 	.short	0x0000
        /*0024*/ 	.byte	0x00, 0xf5, 0x21, 0x00


	//----- nvinfo : EIATTR_SPARSE_MMA_MASK
	.align		4
.L_58:
        /*0028*/ 	.byte	0x03, 0x50
        /*002a*/ 	.short	0x0000


	//----- nvinfo : EIATTR_MAXREG_COUNT
	.align		4
        /*002c*/ 	.byte	0x03, 0x1b
        /*002e*/ 	.short	0x00ff


	//----- nvinfo : EIATTR_MERCURY_ISA_VERSION
	.align		4
        /*0030*/ 	.byte	0x03, 0x5f
        /*0032*/ 	.short	0x0101


	//----- nvinfo : EIATTR_VRC_CTA_INIT_COUNT
	.align		4
        /*0034*/ 	.byte	0x02, 0x4a
	.zero		1
	.zero		1


	//----- nvinfo : EIATTR_EXIT_INSTR_OFFSETS
	.align		4
        /*0038*/ 	.byte	0x04, 0x1c
        /*003a*/ 	.short	(.L_60 - .L_59)


	//   ....[0]....
.L_59:
        /*003c*/ 	.word	0x00000680


	//----- nvinfo : EIATTR_CBANK_PARAM_SIZE
	.align		4
.L_60:
        /*0040*/ 	.byte	0x03, 0x19
        /*0042*/ 	.short	0x0010


	//----- nvinfo : EIATTR_PARAM_CBANK
	.align		4
        /*0044*/ 	.byte	0x04, 0x0a
        /*0046*/ 	.short	(.L_62 - .L_61)
	.align		4
.L_61:
        /*0048*/ 	.word	index@(.nv.constant0._Z12setup_kernelP24curandStatePhilox4_32_10l)
        /*004c*/ 	.short	0x0380
        /*004e*/ 	.short	0x0010


	//----- nvinfo : EIATTR_SW_WAR
	.align		4
.L_62:
        /*0050*/ 	.byte	0x04, 0x36
        /*0052*/ 	.short	(.L_64 - .L_63)
.L_63:
        /*0054*/ 	.word	0x00000008
.L_64:


//--------------------- .nv.callgraph             --------------------------
	.section	.nv.callgraph,"",@"SHT_CUDA_CALLGRAPH"
	.align	4
	.sectionentsize	8
	.align		4
        /*0000*/ 	.word	0x00000000
	.align		4
        /*0004*/ 	.word	0xffffffff
	.align		4
        /*0008*/ 	.word	0x00000000
	.align		4
        /*000c*/ 	.word	0xfffffffe
	.align		4
        /*0010*/ 	.word	0x00000000
	.align		4
        /*0014*/ 	.word	0xfffffffd
	.align		4
        /*0018*/ 	.word	0x00000000
	.align		4
        /*001c*/ 	.word	0xfffffffc


//--------------------- .nv.constant4             --------------------------
	.section	.nv.constant4,"a",@progbits
	.align	8
	.align		8
.nv.constant4:
        /*0000*/ 	.dword	precalc_xorwow_matrix
	.align		8
        /*0008*/ 	.dword	precalc_xorwow_offset_matrix
	.align		8
        /*0010*/ 	.dword	mrg32k3aM1
	.align		8
        /*0018*/ 	.dword	mrg32k3aM2
	.align		8
        /*0020*/ 	.dword	mrg32k3aM1SubSeq
	.align		8
        /*0028*/ 	.dword	mrg32k3aM2SubSeq
	.align		8
        /*0030*/ 	.dword	mrg32k3aM1Seq
	.align		8
        /*0038*/ 	.dword	mrg32k3aM2Seq


//--------------------- .nv.constant3             --------------------------
	.section	.nv.constant3,"a",@progbits
	.align	8
.nv.constant3:
	.type		__cr_lgamma_table,@object
	.size		__cr_lgamma_table,(.L_8 - __cr_lgamma_table)
__cr_lgamma_table:
        /*0000*/ 	.byte	0x00, 0x00, 0x00, 0x00, 0x00, 0x00, 0x00, 0x00, 0x00, 0x00, 0x00, 0x00, 0x00, 0x00, 0x00, 0x00
        /*0010*/ 	.byte	0xef, 0x39, 0xfa, 0xfe, 0x42, 0x2e, 0xe6, 0x3f, 0x02, 0x20, 0x2a, 0xfa, 0x0b, 0xab, 0xfc, 0x3f
        /*0020*/ 	.byte	0xf9, 0x2c, 0x92, 0x7c, 0xa7, 0x6c, 0x09, 0x40, 0xc9, 0x79, 0x44, 0x3c, 0x64, 0x26, 0x13, 0x40
        /*0030*/ 	.byte	0xca, 0x01, 0xcf, 0x3a, 0x27, 0x51, 0x1a, 0x40, 0x30, 0xcc, 0x2d, 0xf3, 0xe1, 0x0c, 0x21, 0x40
        /*0040*/ 	.byte	0x0d, 0xb7, 0xfc, 0x82, 0x8e, 0x35, 0x25, 0x40
.L_8:


//--------------------- .text._Z23generate_monte_carlo_bsP24curandStatePhilox4_32_10liPdddddd --------------------------
	.section	.text._Z23generate_monte_carlo_bsP24curandStatePhilox4_32_10liPdddddd,"ax",@progbits
	.align	128
        .global         _Z23generate_monte_carlo_bsP24curandStatePhilox4_32_10liPdddddd
        .type           _Z23generate_monte_carlo_bsP24curandStatePhilox4_32_10liPdddddd,@function
        .size           _Z23generate_monte_carlo_bsP24curandStatePhilox4_32_10liPdddddd,(.L_x_31 - _Z23generate_monte_carlo_bsP24curandStatePhilox4_32_10liPdddddd)
        .other          _Z23generate_monte_carlo_bsP24curandStatePhilox4_32_10liPdddddd,@"STO_CUDA_ENTRY STV_DEFAULT"
_Z23generate_monte_carlo_bsP24curandStatePhilox4_32_10liPdddddd:
.text._Z23generate_monte_carlo_bsP24curandStatePhilox4_32_10liPdddddd:
[----:B------:R-:W-:Y:S01]  /*0000*/  LDC R1, c[0x0][0x37c] ;  /* 0x0000df00ff017b82 */ /* 0x000fe20000000800 */
[----:B------:R-:W0:Y:S07]  /*0010*/  S2R R57, SR_TID.X ;  /* 0x0000000000397919 */ /* 0x000e2e0000002100 */
[----:B------:R-:W0:Y:S01]  /*0020*/  S2UR UR4, SR_CTAID.X ;  /* 0x00000000000479c3 */ /* 0x000e220000002500 */
[----:B------:R-:W1:Y:S07]  /*0030*/  LDCU.64 UR6, c[0x0][0x358] ;  /* 0x00006b00ff0677ac */ /* 0x000e6e0008000a00 */
[----:B------:R-:W0:Y:S08]  /*0040*/  LDC R2, c[0x0][0x360] ;  /* 0x0000d800ff027b82 */ /* 0x000e300000000800 */
[----:B------:R-:W2:Y:S01]  /*0050*/  LDC.64 R34, c[0x0][0x380] ;  /* 0x0000e000ff227b82 */ /* 0x000ea20000000a00 */
[----:B------:R-:W-:-:S07]  /*0060*/  IMAD.MOV.U32 R4, RZ, RZ, 0x1 ;  /* 0x00000001ff047424 */ /* 0x000fce00078e00ff */
[----:B------:R-:W3:Y:S01]  /*0070*/  LDC R0, c[0x0][0x3b4] ;  /* 0x0000ed00ff007b82 */ /* 0x000ee20000000800 */
[----:B0-----:R-:W-:Y:S01]  /*0080*/  IMAD R57, R2, UR4, R57 ;  /* 0x0000000402397c24 */ /* 0x001fe2000f8e0239 */
[----:B------:R-:W0:Y:S03]  /*0090*/  LDCU UR4, c[0x0][0x390] ;  /* 0x00007200ff0477ac */ /* 0x000e260008000800 */
[----:B--2---:R-:W-:-:S05]  /*00a0*/  IMAD.WIDE R34, R57, 0x40, R34 ;  /* 0x0000004039227825 */ /* 0x004fca00078e0222 */
[----:B-1----:R1:W5:Y:S01]  /*00b0*/  LDG.E.128 R20, desc[UR6][R34.64+0x20] ;  /* 0x0000200622147981 */ /* 0x002362000c1e1d00 */
[----:B---3--:R-:W-:Y:S02]  /*00c0*/  FSETP.GEU.AND P1, PT, |R0|, 6.5827683646048100446e-37, PT ;  /* 0x036000000000780b */ /* 0x008fe40003f2e200 */
[----:B------:R-:W-:Y:S01]  /*00d0*/  SHF.R.S32.HI R0, RZ, 0x1f, R57 ;  /* 0x0000001fff007819 */ /* 0x000fe20000011439 */
[----:B0-----:R-:W0:Y:S01]  /*00e0*/  I2F.F64 R8, UR4 ;  /* 0x0000000400087d12 */ /* 0x001e220008201c00 */
[----:B------:R-:W2:Y:S07]  /*00f0*/  LDCU.64 UR4, c[0x0][0x3b0] ;  /* 0x00007600ff0477ac */ /* 0x000eae0008000a00 */
[----:B0-----:R-:W0:Y:S02]  /*0100*/  MUFU.RCP64H R5, R9 ;  /* 0x0000000900057308 */ /* 0x001e240000001800 */
[----:B0-----:R-:W-:-:S08]  /*0110*/  DFMA R6, -R8, R4, 1 ;  /* 0x3ff000000806742b */ /* 0x001fd00000000104 */
[----:B------:R-:W-:-:S08]  /*0120*/  DFMA R6, R6, R6, R6 ;  /* 0x000000060606722b */ /* 0x000fd00000000006 */
[----:B------:R-:W-:-:S08]  /*0130*/  DFMA R6, R4, R6, R4 ;  /* 0x000000060406722b */ /* 0x000fd00000000004 */
[----:B------:R-:W-:-:S08]  /*0140*/  DFMA R4, -R8, R6, 1 ;  /* 0x3ff000000804742b */ /* 0x000fd00000000106 */
[----:B------:R-:W-:-:S08]  /*0150*/  DFMA R4, R6, R4, R6 ;  /* 0x000000040604722b */ /* 0x000fd00000000006 */
[----:B--2---:R-:W-:-:S08]  /*0160*/  DMUL R40, R4, UR4 ;  /* 0x0000000404287c28 */ /* 0x004fd00008000000 */
[----:B------:R-:W-:-:S08]  /*0170*/  DFMA R6, -R8, R40, UR4 ;  /* 0x0000000408067e2b */ /* 0x000fd00008000128 */
[----:B------:R-:W-:-:S10]  /*0180*/  DFMA R40, R4, R6, R40 ;  /* 0x000000060428722b */ /* 0x000fd40000000028 */
[----:B------:R-:W-:-:S05]  /*0190*/  FFMA R3, RZ, R9, R41 ;  /* 0x00000009ff037223 */ /* 0x000fca0000000029 */
[----:B------:R-:W-:-:S13]  /*01a0*/  FSETP.GT.AND P0, PT, |R3|, 1.469367938527859385e-39, PT ;  /* 0x001000000300780b */ /* 0x000fda0003f04200 */
[----:B-1----:R-:W-:Y:S05]  /*01b0*/  @P0 BRA P1, `(.L_x_0) ;  /* 0x0000000000080947 */ /* 0x002fea0000800000 */
[----:B------:R-:W-:-:S07]  /*01c0*/  MOV R4, 0x1e0 ;  /* 0x000001e000047802 */ /* 0x000fce0000000f00 */
[----:B-----5:R-:W-:Y:S05]  /*01d0*/  CALL.REL.NOINC `($__internal_0_$__cuda_sm20_div_rn_f64_full) ;  /* 0x0000001c000c7944 */ /* 0x020fea0003c00000 */
.L_x_0:
[----:B------:R-:W0:Y:S01]  /*01e0*/  MUFU.RSQ64H R7, R41 ;  /* 0x0000002900077308 */ /* 0x000e220000001c00 */
[----:B------:R-:W-:Y:S01]  /*01f0*/  VIADD R6, R41, 0xfcb00000 ;  /* 0xfcb0000029067836 */ /* 0x000fe20000000000 */
[----:B------:R-:W1:Y:S01]  /*0200*/  LDC.64 R10, c[0x0][0x3c0] ;  /* 0x0000f000ff0a7b82 */ /* 0x000e620000000a00 */
[----:B------:R-:W-:Y:S01]  /*0210*/  IMAD.MOV.U32 R8, RZ, RZ, 0x0 ;  /* 0x00000000ff087424 */ /* 0x000fe200078e00ff */
[----:B------:R-:W2:Y:S01]  /*0220*/  LDCU.64 UR4, c[0x0][0x3b8] ;  /* 0x00007700ff0477ac */ /* 0x000ea20008000a00 */
[----:B------:R-:W-:Y:S01]  /*0230*/  IMAD.MOV.U32 R9, RZ, RZ, 0x3fd80000 ;  /* 0x3fd80000ff097424 */ /* 0x000fe200078e00ff */
[----:B------:R-:W-:Y:S01]  /*0240*/  ISETP.GE.U32.AND P0, PT, R6, 0x7ca00000, PT ;  /* 0x7ca000000600780c */ /* 0x000fe20003f06070 */
[----:B0-----:R-:W-:-:S08]  /*0250*/  DMUL R4, R6, R6 ;  /* 0x0000000606047228 */ /* 0x001fd00000000000 */
[----:B------:R-:W-:-:S08]  /*0260*/  DFMA R4, -R4, R40, 1 ;  /* 0x3ff000000404742b */ /* 0x000fd00000000128 */
[----:B------:R-:W-:Y:S02]  /*0270*/  DFMA R8, R4, R8, 0.5 ;  /* 0x3fe000000408742b */ /* 0x000fe40000000008 */
[----:B------:R-:W-:-:S08]  /*0280*/  DMUL R4, R6, R4 ;  /* 0x0000000406047228 */ /* 0x000fd00000000000 */
[----:B------:R-:W-:Y:S02]  /*0290*/  DFMA R18, R8, R4, R6 ;  /* 0x000000040812722b */ /* 0x000fe40000000006 */
[----:B-1----:R-:W-:-:S06]  /*02a0*/  DMUL R4, R10, -0.5 ;  /* 0xbfe000000a047828 */ /* 0x002fcc0000000000 */
[----:B------:R-:W-:Y:S02]  /*02b0*/  DMUL R16, R18, R40 ;  /* 0x0000002812107228 */ /* 0x000fe40000000000 */
[----:B--2---:R-:W-:Y:S01]  /*02c0*/  DFMA R4, R4, R10, UR4 ;  /* 0x0000000404047e2b */ /* 0x004fe2000800000a */
[----:B------:R-:W-:Y:S02]  /*02d0*/  VIADD R9, R19, 0xfff00000 ;  /* 0xfff0000013097836 */ /* 0x000fe40000000000 */
[----:B------:R-:W-:-:S03]  /*02e0*/  IMAD.MOV.U32 R8, RZ, RZ, R18 ;  /* 0x000000ffff087224 */ /* 0x000fc600078e0012 */
[----:B------:R-:W-:Y:S02]  /*02f0*/  DFMA R46, R16, -R16, R40 ;  /* 0x80000010102e722b */ /* 0x000fe40000000028 */
[----:B------:R-:W-:-:S06]  /*0300*/  DMUL R32, R4, R40 ;  /* 0x0000002804207228 */ /* 0x000fcc0000000000 */
[----:B------:R-:W-:Y:S01]  /*0310*/  DFMA R30, R46, R8, R16 ;  /* 0x000000082e1e722b */ /* 0x000fe20000000010 */
[----:B------:R-:W-:Y:S10]  /*0320*/  @!P0 BRA `(.L_x_1) ;  /* 0x0000000000188947 */ /* 0x000ff40003800000 */
[----:B------:R-:W-:Y:S01]  /*0330*/  MOV R38, R6 ;  /* 0x0000000600267202 */ /* 0x000fe20000000f00 */
[----:B------:R-:W-:Y:S01]  /*0340*/  IMAD.MOV.U32 R19, RZ, RZ, R9 ;  /* 0x000000ffff137224 */ /* 0x000fe200078e0009 */
[----:B------:R-:W-:-:S07]  /*0350*/  MOV R28, 0x370 ;  /* 0x00000370001c7802 */ /* 0x000fce0000000f00 */
[----:B-----5:R-:W-:Y:S05]  /*0360*/  CALL.REL.NOINC `($__internal_1_$__cuda_sm20_dsqrt_rn_f64_mediumpath_v1) ;  /* 0x00000020001c7944 */ /* 0x020fea0003c00000 */
[----:B------:R-:W-:Y:S02]  /*0370*/  IMAD.MOV.U32 R30, RZ, RZ, R18 ;  /* 0x000000ffff1e7224 */ /* 0x000fe400078e0012 */
[----:B------:R-:W-:-:S07]  /*0380*/  IMAD.MOV.U32 R31, RZ, RZ, R19 ;  /* 0x000000ffff1f7224 */ /* 0x000fce00078e0013 */
.L_x_1:
[----:B------:R-:W0:Y:S01]  /*0390*/  LDCU.64 UR8, c[0x0][0x388] ;  /* 0x00007100ff0877ac */ /* 0x000e220008000a00 */
[----:B------:R-:W1:Y:S01]  /*03a0*/  LDCU.64 UR4, c[0x0][0x3c0] ;  /* 0x00007800ff0477ac */ /* 0x000e620008000a00 */
[----:B0-----:R-:W-:-:S04]  /*03b0*/  ISETP.GE.U32.AND P0, PT, R57, UR8, PT ;  /* 0x0000000839007c0c */ /* 0x001fc8000bf06070 */
[----:B------:R-:W-:Y:S01]  /*03c0*/  ISETP.GE.AND.EX P0, PT, R0, UR9, PT, P0 ;  /* 0x0000000900007c0c */ /* 0x000fe2000bf06300 */
[----:B-1----:R-:W-:-:S12]  /*03d0*/  DMUL R30, R30, UR4 ;  /* 0x000000041e1e7c28 */ /* 0x002fd80008000000 */
[----:B------:R-:W-:Y:S05]  /*03e0*/  @P0 EXIT ;  /* 0x000000000000094d */ /* 0x000fea0003800000 */
[----:B------:R-:W0:Y:S01]  /*03f0*/  LDCU UR4, c[0x0][0x390] ;  /* 0x00007200ff0477ac */ /* 0x000e220008000800 */
[----:B------:R-:W1:Y:S01]  /*0400*/  LDCU UR5, c[0x0][0x370] ;  /* 0x00006e00ff0577ac */ /* 0x000e620008000800 */
[----:B0-----:R-:W-:Y:S01]  /*0410*/  UISETP.GE.AND UP0, UPT, UR4, 0x1, UPT ;  /* 0x000000010400788c */ /* 0x001fe2000bf06270 */
[----:B-1----:R-:W-:-:S08]  /*0420*/  IMAD R2, R2, UR5, RZ ;  /* 0x0000000502027c24 */ /* 0x002fd0000f8e02ff */
[----:B------:R-:W-:Y:S05]  /*0430*/  BRA.U !UP0, `(.L_x_2) ;  /* 0x0000001908347547 */ /* 0x000fea000b800000 */
[----:B------:R0:W5:Y:S04]  /*0440*/  LDG.E.64 R44, desc[UR6][R34.64+0x38] ;  /* 0x00003806222c7981 */ /* 0x000168000c1e1b00 */
[----:B------:R0:W5:Y:S04]  /*0450*/  LDG.E.64 R28, desc[UR6][R34.64+0x30] ;  /* 0x00003006221c7981 */ /* 0x000168000c1e1b00 */
[----:B------:R0:W5:Y:S04]  /*0460*/  LDG.E.128 R16, desc[UR6][R34.64+0x10] ;  /* 0x0000100622107981 */ /* 0x000168000c1e1d00 */
[----:B------:R0:W5:Y:S02]  /*0470*/  LDG.E.128 R12, desc[UR6][R34.64] ;  /* 0x00000006220c7981 */ /* 0x000164000c1e1d00 */
[C---:B-----5:R-:W-:Y:S01]  /*0480*/  VIADD R3, R20.reuse, 0x8ff34781 ;  /* 0x8ff3478114037836 */ /* 0x060fe20000000000 */
[C---:B------:R-:W-:Y:S01]  /*0490*/  IADD3 R6, PT, PT, R20.reuse, 0x5384540f, RZ ;  /* 0x5384540f14067810 */ /* 0x040fe20007ffe0ff */
[----:B------:R-:W-:Y:S01]  /*04a0*/  VIADD R4, R20, 0xf1bbcdc8 ;  /* 0xf1bbcdc814047836 */ /* 0x000fe20000000000 */
[C---:B------:R-:W-:Y:S01]  /*04b0*/  IADD3 R51, PT, PT, R21.reuse, -0x4498517b, RZ ;  /* 0xbb67ae8515337810 */ /* 0x040fe20007ffe0ff */
[C---:B------:R-:W-:Y:S01]  /*04c0*/  VIADD R5, R21.reuse, 0x1fd5c5a3 ;  /* 0x1fd5c5a315057836 */ /* 0x040fe20000000000 */
[----:B------:R-:W-:Y:S01]  /*04d0*/  UIADD3 UR4, UPT, UPT, -UR4, URZ, URZ ;  /* 0x000000ff04047290 */ /* 0x000fe2000fffe1ff */
[----:B------:R-:W-:-:S02]  /*04e0*/  VIADD R7, R21, 0x646e171e ;  /* 0x646e171e15077836 */ /* 0x000fc40000000000 */
[C---:B------:R-:W-:Y:S02]  /*04f0*/  VIADD R8, R20.reuse, 0xb54cda56 ;  /* 0xb54cda5614087836 */ /* 0x040fe40000000000 */
[C---:B------:R-:W-:Y:S02]  /*0500*/  VIADD R9, R21.reuse, 0xa9066899 ;  /* 0xa906689915097836 */ /* 0x040fe40000000000 */
[C---:B------:R-:W-:Y:S02]  /*0510*/  VIADD R10, R20.reuse, 0x1715609d ;  /* 0x1715609d140a7836 */ /* 0x040fe40000000000 */
[----:B------:R-:W-:Y:S02]  /*0520*/  VIADD R11, R21, 0xed9eba14 ;  /* 0xed9eba14150b7836 */ /* 0x000fe40000000000 */
[C---:B------:R-:W-:Y:S02]  /*0530*/  VIADD R50, R20.reuse, 0x3c6ef372 ;  /* 0x3c6ef37214327836 */ /* 0x040fe40000000000 */
[----:B0-----:R-:W-:-:S07]  /*0540*/  VIADD R52, R20, 0x9e3779b9 ;  /* 0x9e3779b914347836 */ /* 0x001fce0000000000 */
.L_x_17:
[----:B------:R0:W-:Y:S01]  /*0550*/  STG.E.128 desc[UR6][R34.64+0x20], R20 ;  /* 0x0000201422007986 */ /* 0x0001e2000c101d06 */
[----:B------:R-:W1:Y:S01]  /*0560*/  LDCU.64 UR8, c[0x0][0x3a8] ;  /* 0x00007500ff0877ac */ /* 0x000e620008000a00 */
[----:B------:R-:W-:Y:S02]  /*0570*/  IMAD.U32 R53, RZ, RZ, UR4 ;  /* 0x00000004ff357e24 */ /* 0x000fe4000f8e00ff */
[----:B------:R0:W-:Y:S01]  /*0580*/  STG.E desc[UR6][R34.64+0x34], R29 ;  /* 0x0000341d22007986 */ /* 0x0001e2000c101906 */
[----:B-1----:R-:W-:Y:S02]  /*0590*/  IMAD.U32 R26, RZ, RZ, UR8 ;  /* 0x00000008ff1a7e24 */ /* 0x002fe4000f8e00ff */
[----:B0-----:R-:W-:-:S07]  /*05a0*/  IMAD.U32 R27, RZ, RZ, UR9 ;  /* 0x00000009ff1b7e24 */ /* 0x001fce000f8e00ff */
.L_x_16:
[----:B------:R-:W-:Y:S01]  /*05b0*/  ISETP.NE.AND P0, PT, R28, 0x1, PT ;  /* 0x000000011c00780c */ /* 0x000fe20003f05270 */
[----:B------:R-:W-:Y:S01]  /*05c0*/  VIADD R53, R53, 0x1 ;  /* 0x0000000135357836 */ /* 0x000fe20000000000 */
[----:B------:R-:W-:Y:S01]  /*05d0*/  BSSY.RECONVERGENT B0, `(.L_x_3) ;  /* 0x0000121000007945 */ /* 0x000fe20003800200 */
[----:B------:R-:W-:Y:S01]  /*05e0*/  MOV R38, R44 ;  /* 0x0000002c00267202 */ /* 0x000fe20000000f00 */
[----:B------:R-:W-:Y:S02]  /*05f0*/  IMAD.MOV.U32 R39, RZ, RZ, R45 ;  /* 0x000000ffff277224 */ /* 0x000fe400078e002d */
[----:B------:R-:W-:Y:S01]  /*0600*/  ISETP.NE.AND P1, PT, R53, RZ, PT ;  /* 0x000000ff3500720c */ /* 0x000fe20003f25270 */
[----:B------:R-:W-:-:S06]  /*0610*/  IMAD.MOV.U32 R28, RZ, RZ, RZ ;  /* 0x000000ffff1c7224 */ /* 0x000fcc00078e00ff */
[----:B------:R-:W-:Y:S06]  /*0620*/  @!P0 BRA `(.L_x_4) ;  /* 0x00000010006c8947 */ /* 0x000fec0003800000 */
[----:B------:R-:W-:Y:S01]  /*0630*/  VIADD R12, R12, 0x1 ;  /* 0x000000010c0c7836 */ /* 0x000fe20000000000 */
[----:B------:R-:W-:Y:S03]  /*0640*/  BSSY.RECONVERGENT B1, `(.L_x_5) ;  /* 0x000000c000017945 */ /* 0x000fe60003800200 */
[C---:B------:R-:W-:Y:S01]  /*0650*/  IMAD.WIDE.U32 R38, R12.reuse, -0x2daee0ad, RZ ;  /* 0xd2511f530c267825 */ /* 0x040fe200078e00ff */
[----:B------:R-:W-:-:S13]  /*0660*/  ISETP.NE.AND P0, PT, R12, RZ, PT ;  /* 0x000000ff0c00720c */ /* 0x000fda0003f05270 */
[----:B------:R-:W-:Y:S05]  /*0670*/  @P0 BRA `(.L_x_6) ;  /* 0x0000000000200947 */ /* 0x000fea0003800000 */
[----:B------:R-:W-:-:S05]  /*0680*/  VIADD R13, R13, 0x1 ;  /* 0x000000010d0d7836 */ /* 0x000fca0000000000 */
[----:B------:R-:W-:-:S13]  /*0690*/  ISETP.NE.AND P0, PT, R13, RZ, PT ;  /* 0x000000ff0d00720c */ /* 0x000fda0003f05270 */
[----:B------:R-:W-:Y:S01]  /*06a0*/  @!P0 VIADD R14, R14, 0x1 ;  /* 0x000000010e0e8836 */ /* 0x000fe20000000000 */
[----:B------:R-:W-:Y:S01]  /*06b0*/  @!P0 IADD3 R24, PT, PT, R15, 0x1, RZ ;  /* 0x000000010f188810 */ /* 0x000fe20007ffe0ff */
[----:B------:R-:W-:-:S03]  /*06c0*/  @!P0 IMAD.MOV.U32 R13, RZ, RZ, RZ ;  /* 0x000000ffff0d8224 */ /* 0x000fc600078e00ff */
[----:B------:R-:W-:-:S13]  /*06d0*/  ISETP.NE.AND P2, PT, R14, RZ, !P0 ;  /* 0x000000ff0e00720c */ /* 0x000fda0004745270 */
[----:B------:R-:W-:-:S04]  /*06e0*/  @P2 IMAD.MOV R24, RZ, RZ, R15 ;  /* 0x000000ffff182224 */ /* 0x000fc800078e020f */
[----:B------:R-:W-:-:S07]  /*06f0*/  @!P0 IMAD.MOV.U32 R15, RZ, RZ, R24 ;  /* 0x000000ffff0f8224 */ /* 0x000fce00078e0018 */
.L_x_6:
[----:B------:R-:W-:Y:S05]  /*0700*/  BSYNC.RECONVERGENT B1 ;  /* 0x0000000000017941 */ /* 0x000fea0003800200 */
.L_x_5:
[----:B------:R-:W-:Y:S01]  /*0710*/  IMAD.WIDE.U32 R36, R14, -0x326172a9, RZ ;  /* 0xcd9e8d570e247825 */ /* 0x000fe200078e00ff */
[----:B------:R-:W-:Y:S01]  /*0720*/  LOP3.LUT R24, R15, R39, R21, 0x96, !PT ;  /* 0x000000270f187212 */ /* 0x000fe200078e9615 */
[----:B------:R-:W-:Y:S01]  /*0730*/  BSSY.RECONVERGENT B1, `(.L_x_7) ;  /* 0x0000043000017945 */ /* 0x000fe20003800200 */
[----:B------:R-:W-:Y:S01]  /*0740*/  ISETP.NE.AND P0, PT, R22, 0x1, PT ;  /* 0x000000011600780c */ /* 0x000fe20003f05270 */
[----:B------:R-:W-:Y:S01]  /*0750*/  VIADD R56, R21, 0x96a522ad ;  /* 0x96a522ad15387836 */ /* 0x000fe20000000000 */
[----:B------:R-:W-:Y:S01]  /*0760*/  LOP3.LUT R40, R13, R20, R37, 0x96, !PT ;  /* 0x000000140d287212 */ /* 0x000fe200078e9625 */
[----:B------:R-:W-:-:S04]  /*0770*/  IMAD.WIDE.U32 R24, R24, -0x326172a9, RZ ;  /* 0xcd9e8d5718187825 */ /* 0x000fc800078e00ff */
[----:B------:R-:W-:Y:S01]  /*0780*/  IMAD.WIDE.U32 R40, R40, -0x2daee0ad, RZ ;  /* 0xd2511f5328287825 */ /* 0x000fe200078e00ff */
[----:B------:R-:W-:-:S03]  /*0790*/  LOP3.LUT R39, R25, R36, R52, 0x96, !PT ;  /* 0x0000002419277212 */ /* 0x000fc600078e9634 */
[----:B------:R-:W-:Y:S01]  /*07a0*/  VIADD R25, R21, 0x76cf5d0a ;  /* 0x76cf5d0a15197836 */ /* 0x000fe20000000000 */
[----:B------:R-:W-:Y:S01]  /*07b0*/  LOP3.LUT R36, R41, R38, R51, 0x96, !PT ;  /* 0x0000002629247212 */ /* 0x000fe200078e9633 */
[----:B------:R-:W-:-:S04]  /*07c0*/  IMAD.WIDE.U32 R38, R39, -0x2daee0ad, RZ ;  /* 0xd2511f5327267825 */ /* 0x000fc800078e00ff */
[----:B------:R-:W-:Y:S01]  /*07d0*/  IMAD.WIDE.U32 R36, R36, -0x326172a9, RZ ;  /* 0xcd9e8d5724247825 */ /* 0x000fe200078e00ff */
[----:B------:R-:W-:Y:S02]  /*07e0*/  LOP3.LUT R25, R39, R40, R25, 0x96, !PT ;  /* 0x0000002827197212 */ /* 0x000fe400078e9619 */
[----:B------:R-:W-:Y:S01]  /*07f0*/  IADD3 R39, PT, PT, R21, 0x32370b8f, RZ ;  /* 0x32370b8f15277810 */ /* 0x000fe20007ffe0ff */
[----:B------:R-:W-:Y:S01]  /*0800*/  IMAD.MOV.U32 R28, RZ, RZ, R18 ;  /* 0x000000ffff1c7224 */ /* 0x000fe200078e0012 */
[----:B------:R-:W-:Y:S01]  /*0810*/  LOP3.LUT R40, R37, R24, R50, 0x96, !PT ;  /* 0x0000001825287212 */ /* 0x000fe200078e9632 */
[----:B------:R-:W-:Y:S02]  /*0820*/  VIADD R37, R20, 0xdaa66d2b ;  /* 0xdaa66d2b14257836 */ /* 0x000fe40000000000 */
[----:B------:R-:W-:-:S04]  /*0830*/  IMAD.WIDE.U32 R24, R25, -0x326172a9, RZ ;  /* 0xcd9e8d5719187825 */ /* 0x000fc800078e00ff */
[----:B------:R-:W-:Y:S01]  /*0840*/  IMAD.WIDE.U32 R40, R40, -0x2daee0ad, RZ ;  /* 0xd2511f5328287825 */ /* 0x000fe200078e00ff */
[----:B------:R-:W-:-:S03]  /*0850*/  LOP3.LUT R37, R25, R36, R37, 0x96, !PT ;  /* 0x0000002419257212 */ /* 0x000fc600078e9625 */
[----:B------:R-:W-:Y:S01]  /*0860*/  VIADD R25, R20, 0x78dde6e4 ;  /* 0x78dde6e414197836 */ /* 0x000fe20000000000 */
[----:B------:R-:W-:Y:S01]  /*0870*/  LOP3.LUT R36, R41, R38, R39, 0x96, !PT ;  /* 0x0000002629247212 */ /* 0x000fe200078e9627 */
[----:B------:R-:W-:-:S04]  /*0880*/  IMAD.WIDE.U32 R38, R37, -0x2daee0ad, RZ ;  /* 0xd2511f5325267825 */ /* 0x000fc800078e00ff */
[----:B------:R-:W-:Y:S01]  /*0890*/  IMAD.WIDE.U32 R36, R36, -0x326172a9, RZ ;  /* 0xcd9e8d5724247825 */ /* 0x000fe200078e00ff */
[----:B------:R-:W-:-:S04]  /*08a0*/  LOP3.LUT R41, R39, R40, R11, 0x96, !PT ;  /* 0x0000002827297212 */ /* 0x000fc800078e960b */
[----:B------:R-:W-:Y:S01]  /*08b0*/  LOP3.LUT R40, R37, R24, R25, 0x96, !PT ;  /* 0x0000001825287212 */ /* 0x000fe200078e9619 */
[----:B------:R-:W-:-:S04]  /*08c0*/  IMAD.WIDE.U32 R24, R41, -0x326172a9, RZ ;  /* 0xcd9e8d5729187825 */ /* 0x000fc800078e00ff */
[----:B------:R-:W-:Y:S01]  /*08d0*/  IMAD.WIDE.U32 R40, R40, -0x2daee0ad, RZ ;  /* 0xd2511f5328287825 */ /* 0x000fe200078e00ff */
[----:B------:R-:W-:-:S04]  /*08e0*/  LOP3.LUT R39, R25, R36, R10, 0x96, !PT ;  /* 0x0000002419277212 */ /* 0x000fc800078e960a */
[----:B------:R-:W-:Y:S01]  /*08f0*/  LOP3.LUT R36, R41, R38, R9, 0x96, !PT ;  /* 0x0000002629247212 */ /* 0x000fe200078e9609 */
[----:B------:R-:W-:Y:S01]  /*0900*/  IMAD.WIDE.U32 R38, R39, -0x2daee0ad, RZ ;  /* 0xd2511f5327267825 */ /* 0x000fe200078e00ff */
[----:B------:R-:W-:-:S03]  /*0910*/  MOV R41, R19 ;  /* 0x0000001300297202 */ /* 0x000fc60000000f00 */
[----:B------:R-:W-:Y:S01]  /*0920*/  IMAD.WIDE.U32 R36, R36, -0x326172a9, RZ ;  /* 0xcd9e8d5724247825 */ /* 0x000fe200078e00ff */
[----:B------:R-:W-:-:S04]  /*0930*/  LOP3.LUT R54, R39, R40, R7, 0x96, !PT ;  /* 0x0000002827367212 */ /* 0x000fc800078e9607 */
[----:B------:R-:W-:Y:S01]  /*0940*/  LOP3.LUT R24, R37, R24, R8, 0x96, !PT ;  /* 0x0000001825187212 */ /* 0x000fe200078e9608 */
[----:B------:R-:W-:-:S04]  /*0950*/  IMAD.WIDE.U32 R54, R54, -0x326172a9, RZ ;  /* 0xcd9e8d5736367825 */ /* 0x000fc800078e00ff */
[----:B------:R-:W-:Y:S01]  /*0960*/  IMAD.WIDE.U32 R24, R24, -0x2daee0ad, RZ ;  /* 0xd2511f5318187825 */ /* 0x000fe200078e00ff */
[----:B------:R-:W-:-:S04]  /*0970*/  LOP3.LUT R36, R55, R36, R6, 0x96, !PT ;  /* 0x0000002437247212 */ /* 0x000fc800078e9606 */
[----:B------:R-:W-:Y:S01]  /*0980*/  LOP3.LUT R38, R25, R38, R5, 0x96, !PT ;  /* 0x0000002619267212 */ /* 0x000fe200078e9605 */
[----:B------:R-:W-:Y:S02]  /*0990*/  VIADD R25, R21, 0xdb3d7428 ;  /* 0xdb3d742815197836 */ /* 0x000fe40000000000 */
[----:B------:R-:W-:-:S04]  /*09a0*/  IMAD.WIDE.U32 R36, R36, -0x2daee0ad, RZ ;  /* 0xd2511f5324247825 */ /* 0x000fc800078e00ff */
[----:B------:R-:W-:Y:S01]  /*09b0*/  IMAD.WIDE.U32 R38, R38, -0x326172a9, RZ ;  /* 0xcd9e8d5726267825 */ /* 0x000fe200078e00ff */
[----:B------:R-:W-:-:S04]  /*09c0*/  LOP3.LUT R25, R37, R24, R25, 0x96, !PT ;  /* 0x0000001825197212 */ /* 0x000fc800078e9619 */
[----:B------:R-:W-:Y:S01]  /*09d0*/  LOP3.LUT R54, R39, R54, R4, 0x96, !PT ;  /* 0x0000003627367212 */ /* 0x000fe200078e9604 */
[----:B------:R-:W-:-:S04]  /*09e0*/  IMAD.WIDE.U32 R24, R25, -0x326172a9, RZ ;  /* 0xcd9e8d5719187825 */ /* 0x000fc800078e00ff */
[----:B------:R-:W-:Y:S01]  /*09f0*/  IMAD.HI.U32 R37, R54, -0x2daee0ad, RZ ;  /* 0xd2511f5336257827 */ /* 0x000fe200078e00ff */
[----:B------:R-:W-:-:S04]  /*0a00*/  LOP3.LUT R55, R25, R38, R3, 0x96, !PT ;  /* 0x0000002619377212 */ /* 0x000fc800078e9603 */
[----:B------:R-:W-:Y:S01]  /*0a10*/  LOP3.LUT R56, R37, R36, R56, 0x96, !PT ;  /* 0x0000002425387212 */ /* 0x000fe200078e9638 */
[----:B------:R-:W-:Y:S02]  /*0a20*/  IMAD.MOV.U32 R37, RZ, RZ, R17 ;  /* 0x000000ffff257224 */ /* 0x000fe400078e0011 */
[----:B------:R-:W-:Y:S01]  /*0a30*/  IMAD.MOV.U32 R36, RZ, RZ, R55 ;  /* 0x000000ffff247224 */ /* 0x000fe200078e0037 */
[----:B------:R-:W-:Y:S06]  /*0a40*/  @!P0 BRA `(.L_x_8) ;  /* 0x0000000000448947 */ /* 0x000fec0003800000 */
[----:B------:R-:W-:-:S13]  /*0a50*/  ISETP.NE.AND P0, PT, R22, 0x3, PT ;  /* 0x000000031600780c */ /* 0x000fda0003f05270 */
[----:B------:R-:W-:Y:S05]  /*0a60*/  @!P0 BRA `(.L_x_9) ;  /* 0x00000000002c8947 */ /* 0x000fea0003800000 */
[----:B------:R-:W-:Y:S01]  /*0a70*/  ISETP.NE.AND P0, PT, R22, 0x2, PT ;  /* 0x000000021600780c */ /* 0x000fe20003f05270 */
[----:B------:R-:W-:Y:S02]  /*0a80*/  IMAD.MOV.U32 R37, RZ, RZ, R16 ;  /* 0x000000ffff257224 */ /* 0x000fe400078e0010 */
[----:B------:R-:W-:Y:S02]  /*0a90*/  IMAD.MOV.U32 R28, RZ, RZ, R17 ;  /* 0x000000ffff1c7224 */ /* 0x000fe400078e0011 */
[----:B------:R-:W-:Y:S02]  /*0aa0*/  IMAD.MOV.U32 R41, RZ, RZ, R18 ;  /* 0x000000ffff297224 */ /* 0x000fe400078e0012 */
[----:B------:R-:W-:-:S06]  /*0ab0*/  IMAD.MOV.U32 R36, RZ, RZ, R19 ;  /* 0x000000ffff247224 */ /* 0x000fcc00078e0013 */
[----:B------:R-:W-:Y:S05]  /*0ac0*/  @P0 BRA `(.L_x_8) ;  /* 0x0000000000240947 */ /* 0x000fea0003800000 */
[----:B------:R-:W-:Y:S01]  /*0ad0*/  MOV R37, R18 ;  /* 0x0000001200257202 */ /* 0x000fe20000000f00 */
[----:B------:R-:W-:Y:S02]  /*0ae0*/  IMAD.MOV.U32 R28, RZ, RZ, R19 ;  /* 0x000000ffff1c7224 */ /* 0x000fe400078e0013 */
[----:B------:R-:W-:Y:S02]  /*0af0*/  IMAD.MOV.U32 R41, RZ, RZ, R55 ;  /* 0x000000ffff297224 */ /* 0x000fe400078e0037 */
[----:B------:R-:W-:Y:S01]  /*0b00*/  IMAD.MOV.U32 R36, RZ, RZ, R24 ;  /* 0x000000ffff247224 */ /* 0x000fe200078e0018 */
[----:B------:R-:W-:Y:S06]  /*0b10*/  BRA `(.L_x_8) ;  /* 0x0000000000107947 */ /* 0x000fec0003800000 */
.L_x_9:
[----:B------:R-:W-:Y:S01]  /*0b20*/  IMAD.MOV.U32 R37, RZ, RZ, R19 ;  /* 0x000000ffff257224 */ /* 0x000fe200078e0013 */
[----:B------:R-:W-:Y:S01]  /*0b30*/  MOV R41, R24 ;  /* 0x0000001800297202 */ /* 0x000fe20000000f00 */
[----:B------:R-:W-:Y:S02]  /*0b40*/  IMAD.MOV.U32 R28, RZ, RZ, R55 ;  /* 0x000000ffff1c7224 */ /* 0x000fe400078e0037 */
[----:B------:R-:W-:-:S07]  /*0b50*/  IMAD.MOV.U32 R36, RZ, RZ, R56 ;  /* 0x000000ffff247224 */ /* 0x000fce00078e0038 */
.L_x_8:
[----:B------:R-:W-:Y:S05]  /*0b60*/  BSYNC.RECONVERGENT B1 ;  /* 0x0000000000017941 */ /* 0x000fea0003800200 */
.L_x_7:
[----:B------:R-:W-:Y:S01]  /*0b70*/  IMAD.WIDE.U32 R38, R28, 0x200000, RZ ;  /* 0x002000001c267825 */ /* 0x000fe200078e00ff */
[----:B------:R-:W-:Y:S03]  /*0b80*/  BSSY.RECONVERGENT B1, `(.L_x_10) ;  /* 0x0000062000017945 */ /* 0x000fe60003800200 */
[----:B------:R-:W-:Y:S01]  /*0b90*/  IMAD.MOV.U32 R18, RZ, RZ, 0x0 ;  /* 0x00000000ff127424 */ /* 0x000fe200078e00ff */
[----:B------:R-:W-:Y:S01]  /*0ba0*/  LOP3.LUT R38, R38, R37, RZ, 0x3c, !PT ;  /* 0x0000002526267212 */ /* 0x000fe200078e3cff */
[----:B------:R-:W-:Y:S02]  /*0bb0*/  IMAD.MOV.U32 R19, RZ, RZ, 0x3ca00000 ;  /* 0x3ca00000ff137424 */ /* 0x000fe400078e00ff */
[----:B------:R-:W-:Y:S01]  /*0bc0*/  IMAD.WIDE.U32 R36, R36, 0x200000, RZ ;  /* 0x0020000024247825 */ /* 0x000fe200078e00ff */
[----:B------:R-:W0:Y:S02]  /*0bd0*/  I2F.F64.U64 R48, R38 ;  /* 0x0000002600307312 */ /* 0x000e240000301800 */
[----:B------:R-:W-:-:S06]  /*0be0*/  LOP3.LUT R36, R36, R41, RZ, 0x3c, !PT ;  /* 0x0000002924247212 */ /* 0x000fcc00078e3cff */
[----:B------:R-:W1:Y:S01]  /*0bf0*/  I2F.F64.U64 R16, R36 ;  /* 0x0000002400107312 */ /* 0x000e620000301800 */
[----:B0-----:R-:W-:Y:S02]  /*0c00*/  DFMA R48, R48, R18, 5.5511151231257827021e-17 ;  /* 0x3c9000003030742b */ /* 0x001fe40000000012 */
[----:B-1----:R-:W-:-:S08]  /*0c10*/  DFMA R18, R16, 2.2204460492503130808e-16, R18 ;  /* 0x3cb000001012782b */ /* 0x002fd00000000012 */
[----:B------:R-:W-:Y:S01]  /*0c20*/  ISETP.GT.AND P2, PT, R49, 0xfffff, PT ;  /* 0x000fffff3100780c */ /* 0x000fe20003f44270 */
[----:B------:R-:W-:Y:S02]  /*0c30*/  IMAD.MOV.U32 R40, RZ, RZ, R48 ;  /* 0x000000ffff287224 */ /* 0x000fe400078e0030 */
[----:B------:R-:W-:Y:S01]  /*0c40*/  IMAD.MOV.U32 R41, RZ, RZ, R49 ;  /* 0x000000ffff297224 */ /* 0x000fe200078e0031 */
[----:B------:R-:W-:Y:S01]  /*0c50*/  DMUL R16, RZ, R18 ;  /* 0x00000012ff107228 */ /* 0x000fe20000000000 */
[----:B------:R-:W-:-:S08]  /*0c60*/  IMAD.SHL.U32 R38, R19, 0x2, RZ ;  /* 0x0000000213267824 */ /* 0x000fd000078e00ff */
[----:B------:R-:W-:Y:S01]  /*0c70*/  @!P2 DMUL R40, R40, 1.80143985094819840000e+16 ;  /* 0x435000002828a828 */ /* 0x000fe20000000000 */
[----:B------:R-:W-:-:S04]  /*0c80*/  ISETP.GT.U32.AND P3, PT, R38, -0x79800000, PT ;  /* 0x868000002600780c */ /* 0x000fc80003f64070 */
[----:B------:R-:W-:Y:S02]  /*0c90*/  FSEL R37, R17, R19, P3 ;  /* 0x0000001311257208 */ /* 0x000fe40001800000 */
[----:B------:R-:W-:-:S03]  /*0ca0*/  FSEL R18, R16, R18, P3 ;  /* 0x0000001210127208 */ /* 0x000fc60001800000 */
[----:B------:R-:W-:Y:S01]  /*0cb0*/  @!P2 MOV R49, R41 ;  /* 0x000000290031a202 */ /* 0x000fe20000000f00 */
[----:B------:R-:W-:Y:S02]  /*0cc0*/  VIADD R19, R37, 0x100000 ;  /* 0x0010000025137836 */ /* 0x000fe40000000000 */
[----:B------:R-:W-:Y:S02]  /*0cd0*/  IMAD.MOV.U32 R36, RZ, RZ, R18 ;  /* 0x000000ffff247224 */ /* 0x000fe400078e0012 */
[----:B------:R-:W-:Y:S01]  /*0ce0*/  VIADD R28, R49, 0xffffffff ;  /* 0xffffffff311c7836 */ /* 0x000fe20000000000 */
[----:B------:R-:W0:Y:S01]  /*0cf0*/  FRND.F64 R38, R18 ;  /* 0x0000001200267313 */ /* 0x000e220000301800 */
[----:B------:R-:W-:-:S03]  /*0d00*/  @!P2 IMAD.MOV.U32 R48, RZ, RZ, R40 ;  /* 0x000000ffff30a224 */ /* 0x000fc600078e0028 */
[----:B------:R-:W-:Y:S02]  /*0d10*/  ISETP.GE.U32.AND P0, PT, R28, 0x7fefffff, PT ;  /* 0x7fefffff1c00780c */ /* 0x000fe40003f06070 */
[----:B------:R-:W-:Y:S01]  /*0d20*/  MOV R28, 0xfffffc01 ;  /* 0xfffffc01001c7802 */ /* 0x000fe20000000f00 */
[----:B------:R-:W-:Y:S01]  /*0d30*/  @!P2 IMAD.MOV.U32 R28, RZ, RZ, -0x435 ;  /* 0xfffffbcbff1ca424 */ /* 0x000fe200078e00ff */
[----:B0-----:R-:W-:-:S09]  /*0d40*/  DFMA R38, R38, -0.5, R36 ;  /* 0xbfe000002626782b */ /* 0x001fd20000000024 */
[----:B------:R-:W-:Y:S01]  /*0d50*/  @P0 IMAD.MOV.U32 R16, RZ, RZ, 0x0 ;  /* 0x00000000ff100424 */ /* 0x000fe200078e00ff */
[----:B------:R-:W-:Y:S01]  /*0d60*/  @P0 LOP3.LUT P3, RZ, R41, 0x7fffffff, RZ, 0xc0, !PT ;  /* 0x7fffffff29ff0812 */ /* 0x000fe2000786c0ff */
[----:B------:R-:W-:-:S06]  /*0d70*/  @P0 IMAD.MOV.U32 R17, RZ, RZ, 0x7ff00000 ;  /* 0x7ff00000ff110424 */ /* 0x000fcc00078e00ff */
[----:B------:R-:W-:-:S10]  /*0d80*/  @P0 DFMA R16, R40, R16, +INF ;  /* 0x7ff000002810042b */ /* 0x000fd40000000010 */
[----:B------:R-:W-:Y:S02]  /*0d90*/  @P0 FSEL R16, R16, RZ, P3 ;  /* 0x000000ff10100208 */ /* 0x000fe40001800000 */
[----:B------:R-:W-:Y:S01]  /*0da0*/  @P0 FSEL R17, R17, -QNAN , P3 ;  /* 0xfff0000011110808 */ /* 0x000fe20001800000 */
[----:B------:R-:W-:Y:S06]  /*0db0*/  @P0 BRA `(.L_x_11) ;  /* 0x0000000000f80947 */ /* 0x000fec0003800000 */
[C---:B------:R-:W-:Y:S01]  /*0dc0*/  LOP3.LUT R16, R49.reuse, 0xfffff, RZ, 0xc0, !PT ;  /* 0x000fffff31107812 */ /* 0x040fe200078ec0ff */
[----:B------:R-:W-:Y:S01]  /*0dd0*/  IMAD.MOV.U32 R40, RZ, RZ, RZ ;  /* 0x000000ffff287224 */ /* 0x000fe200078e00ff */
[----:B------:R-:W-:Y:S01]  /*0de0*/  UMOV UR8, 0x3ae80f1e ;  /* 0x3ae80f1e00087882 */ /* 0x000fe20000000000 */
[----:B------:R-:W-:Y:S01]  /*0df0*/  UMOV UR9, 0x3eb1380b ;  /* 0x3eb1380b00097882 */ /* 0x000fe20000000000 */
[----:B------:R-:W-:Y:S01]  /*0e00*/  LOP3.LUT R17, R16, 0x3ff00000, RZ, 0xfc, !PT ;  /* 0x3ff0000010117812 */ /* 0x000fe200078efcff */
[----:B------:R-:W-:Y:S01]  /*0e10*/  IMAD.MOV.U32 R16, RZ, RZ, R48 ;  /* 0x000000ffff107224 */ /* 0x000fe200078e0030 */
[----:B------:R-:W-:Y:S02]  /*0e20*/  LEA.HI R28, R49, R28, RZ, 0xc ;  /* 0x0000001c311c7211 */ /* 0x000fe400078f60ff */
[----:B------:R-:W-:-:S13]  /*0e30*/  ISETP.GE.U32.AND P0, PT, R17, 0x3ff6a09f, PT ;  /* 0x3ff6a09f1100780c */ /* 0x000fda0003f06070 */
[----:B------:R-:W-:Y:S02]  /*0e40*/  @P0 VIADD R41, R17, 0xfff00000 ;  /* 0xfff0000011290836 */ /* 0x000fe40000000000 */
[----:B------:R-:W-:-:S03]  /*0e50*/  @P0 VIADD R28, R28, 0x1 ;  /* 0x000000011c1c0836 */ /* 0x000fc60000000000 */
[----:B------:R-:W-:-:S06]  /*0e60*/  @P0 MOV R17, R41 ;  /* 0x0000002900110202 */ /* 0x000fcc0000000f00 */
[C---:B------:R-:W-:Y:S02]  /*0e70*/  DADD R42, R16.reuse, 1 ;  /* 0x3ff00000102a7429 */ /* 0x040fe40000000000 */
[----:B------:R-:W-:-:S04]  /*0e80*/  DADD R16, R16, -1 ;  /* 0xbff0000010107429 */ /* 0x000fc80000000000 */
[----:B------:R-:W0:Y:S02]  /*0e90*/  MUFU.RCP64H R41, R43 ;  /* 0x0000002b00297308 */ /* 0x000e240000001800 */
[----:B0-----:R-:W-:-:S08]  /*0ea0*/  DFMA R46, -R42, R40, 1 ;  /* 0x3ff000002a2e742b */ /* 0x001fd00000000128 */
[----:B------:R-:W-:-:S08]  /*0eb0*/  DFMA R46, R46, R46, R46 ;  /* 0x0000002e2e2e722b */ /* 0x000fd0000000002e */
[----:B------:R-:W-:-:S08]  /*0ec0*/  DFMA R46, R40, R46, R40 ;  /* 0x0000002e282e722b */ /* 0x000fd00000000028 */
[----:B------:R-:W-:-:S08]  /*0ed0*/  DMUL R44, R16, R46 ;  /* 0x0000002e102c7228 */ /* 0x000fd00000000000 */
[----:B------:R-:W-:-:S08]  /*0ee0*/  DFMA R44, R16, R46, R44 ;  /* 0x0000002e102c722b */ /* 0x000fd0000000002c */
[----:B------:R-:W-:Y:S02]  /*0ef0*/  DADD R40, R16, -R44 ;  /* 0x0000000010287229 */ /* 0x000fe4000000082c */
[----:B------:R-:W-:-:S06]  /*0f00*/  DMUL R42, R44, R44 ;  /* 0x0000002c2c2a7228 */ /* 0x000fcc0000000000 */
[----:B------:R-:W-:-:S08]  /*0f10*/  DADD R40, R40, R40 ;  /* 0x0000000028287229 */ /* 0x000fd00000000028 */
[----:B------:R-:W-:Y:S01]  /*0f20*/  DFMA R40, R16, -R44, R40 ;  /* 0x8000002c1028722b */ /* 0x000fe20000000028 */
[----:B------:R-:W-:Y:S02]  /*0f30*/  IMAD.MOV.U32 R16, RZ, RZ, -0x748574fc ;  /* 0x8b7a8b04ff107424 */ /* 0x000fe400078e00ff */
[----:B------:R-:W-:-:S05]  /*0f40*/  IMAD.MOV.U32 R17, RZ, RZ, 0x3ed0ee25 ;  /* 0x3ed0ee25ff117424 */ /* 0x000fca00078e00ff */
[----:B------:R-:W-:Y:S02]  /*0f50*/  DMUL R40, R46, R40 ;  /* 0x000000282e287228 */ /* 0x000fe40000000000 */
[----:B------:R-:W-:Y:S01]  /*0f60*/  DFMA R16, R42, UR8, R16 ;  /* 0x000000082a107c2b */ /* 0x000fe20008000010 */
[----:B------:R-:W-:Y:S01]  /*0f70*/  UMOV UR8, 0x9f02676f ;  /* 0x9f02676f00087882 */ /* 0x000fe20000000000 */
[----:B------:R-:W-:-:S06]  /*0f80*/  UMOV UR9, 0x3ef3b266 ;  /* 0x3ef3b26600097882 */ /* 0x000fcc0000000000 */
[----:B------:R-:W-:Y:S01]  /*0f90*/  DFMA R16, R42, R16, UR8 ;  /* 0x000000082a107e2b */ /* 0x000fe20008000010 */
        /* <DEDUP_REMOVED lines=13> */
[----:B------:R-:W-:Y:S01]  /*1070*/  LOP3.LUT R16, R28, 0x80000000, RZ, 0x3c, !PT ;  /* 0x800000001c107812 */ /* 0x000fe200078e3cff */
[----:B------:R-:W-:Y:S01]  /*1080*/  IMAD.MOV.U32 R17, RZ, RZ, 0x43300000 ;  /* 0x43300000ff117424 */ /* 0x000fe200078e00ff */
[----:B------:R-:W-:-:S04]  /*1090*/  UMOV UR9, 0x3fb55555 ;  /* 0x3fb5555500097882 */ /* 0x000fc80000000000 */
[----:B------:R-:W-:Y:S01]  /*10a0*/  DFMA R48, R42, R48, UR8 ;  /* 0x000000082a307e2b */ /* 0x000fe20008000030 */
[----:B------:R-:W-:Y:S01]  /*10b0*/  UMOV UR8, 0x80000000 ;  /* 0x8000000000087882 */ /* 0x000fe20000000000 */
[----:B------:R-:W-:Y:S02]  /*10c0*/  UMOV UR9, 0x43300000 ;  /* 0x4330000000097882 */ /* 0x000fe40000000000 */
[----:B------:R-:W-:Y:S01]  /*10d0*/  DADD R16, R16, -UR8 ;  /* 0x8000000810107e29 */ /* 0x000fe20008000000 */
[----:B------:R-:W-:Y:S01]  /*10e0*/  UMOV UR8, 0xfefa39ef ;  /* 0xfefa39ef00087882 */ /* 0x000fe20000000000 */
[----:B------:R-:W-:Y:S02]  /*10f0*/  UMOV UR9, 0x3fe62e42 ;  /* 0x3fe62e4200097882 */ /* 0x000fe40000000000 */
[----:B------:R-:W-:-:S04]  /*1100*/  DMUL R48, R42, R48 ;  /* 0x000000302a307228 */ /* 0x000fc80000000000 */
[----:B------:R-:W-:-:S04]  /*1110*/  DFMA R46, R16, UR8, R44 ;  /* 0x00000008102e7c2b */ /* 0x000fc8000800002c */
[----:B------:R-:W-:-:S04]  /*1120*/  DFMA R40, R44, R48, R40 ;  /* 0x000000302c28722b */ /* 0x000fc80000000028 */
[----:B------:R-:W-:Y:S01]  /*1130*/  DFMA R42, R16, -UR8, R46 ;  /* 0x80000008102a7c2b */ /* 0x000fe2000800002e */
[----:B------:R-:W-:Y:S01]  /*1140*/  UMOV UR8, 0x3b39803f ;  /* 0x3b39803f00087882 */ /* 0x000fe20000000000 */
[----:B------:R-:W-:-:S06]  /*1150*/  UMOV UR9, 0x3c7abc9e ;  /* 0x3c7abc9e00097882 */ /* 0x000fcc0000000000 */
[----:B------:R-:W-:-:S08]  /*1160*/  DADD R42, -R44, R42 ;  /* 0x000000002c2a7229 */ /* 0x000fd0000000012a */
[----:B------:R-:W-:-:S08]  /*1170*/  DADD R40, R40, -R42 ;  /* 0x0000000028287229 */ /* 0x000fd0000000082a */
[----:B------:R-:W-:-:S08]  /*1180*/  DFMA R16, R16, UR8, R40 ;  /* 0x0000000810107c2b */ /* 0x000fd00008000028 */
[----:B------:R-:W-:-:S11]  /*1190*/  DADD R16, R46, R16 ;  /* 0x000000002e107229 */ /* 0x000fd60000000010 */
.L_x_11:
[----:B------:R-:W-:Y:S05]  /*11a0*/  BSYNC.RECONVERGENT B1 ;  /* 0x0000000000017941 */ /* 0x000fea0003800200 */
.L_x_10:
[----:B------:R-:W-:Y:S01]  /*11b0*/  UMOV UR8, 0x33145c07 ;  /* 0x33145c0700087882 */ /* 0x000fe20000000000 */
[----:B------:R-:W-:Y:S01]  /*11c0*/  UMOV UR9, 0x3ca1a626 ;  /* 0x3ca1a62600097882 */ /* 0x000fe20000000000 */
[----:B------:R-:W-:Y:S01]  /*11d0*/  MOV R44, 0xc1ef8528 ;  /* 0xc1ef8528002c7802 */ /* 0x000fe20000000f00 */
[C---:B------:R-:W-:Y:S01]  /*11e0*/  DMUL R46, R38.reuse, UR8 ;  /* 0x00000008262e7c28 */ /* 0x040fe20008000000 */
[----:B------:R-:W-:Y:S01]  /*11f0*/  UMOV UR8, 0x54442d18 ;  /* 0x54442d1800087882 */ /* 0x000fe20000000000 */
[----:B------:R-:W-:Y:S01]  /*1200*/  UMOV UR9, 0x400921fb ;  /* 0x400921fb00097882 */ /* 0x000fe20000000000 */
[----:B------:R-:W-:Y:S01]  /*1210*/  IMAD.MOV.U32 R45, RZ, RZ, 0x3e21eea7 ;  /* 0x3e21eea7ff2d7424 */ /* 0x000fe200078e00ff */
[----:B------:R-:W-:Y:S01]  /*1220*/  UMOV UR10, 0xf9785eba ;  /* 0xf9785eba000a7882 */ /* 0x000fe20000000000 */
[----:B------:R-:W-:Y:S01]  /*1230*/  IMAD.MOV.U32 R42, RZ, RZ, 0x2cb0d246 ;  /* 0x2cb0d246ff2a7424 */ /* 0x000fe200078e00ff */
[----:B------:R-:W-:Y:S01]  /*1240*/  UMOV UR11, 0x3de5db65 ;  /* 0x3de5db65000b7882 */ /* 0x000fe20000000000 */
[----:B------:R-:W-:Y:S01]  /*1250*/  IMAD.MOV.U32 R43, RZ, RZ, 0x3e5ae5f1 ;  /* 0x3e5ae5f1ff2b7424 */ /* 0x000fe200078e00ff */
[----:B------:R-:W-:Y:S01]  /*1260*/  DFMA R46, R38, UR8, R46 ;  /* 0x00000008262e7c2b */ /* 0x000fe2000800002e */
[----:B------:R-:W-:Y:S01]  /*1270*/  UMOV UR8, 0x20fd8164 ;  /* 0x20fd816400087882 */ /* 0x000fe20000000000 */
[----:B------:R-:W-:Y:S01]  /*1280*/  UMOV UR9, 0x3da8ff83 ;  /* 0x3da8ff8300097882 */ /* 0x000fe20000000000 */
[----:B------:R-:W-:Y:S01]  /*1290*/  DMUL R16, R16, -2 ;  /* 0xc000000010107828 */ /* 0x000fe20000000000 */
[----:B------:R-:W0:Y:S01]  /*12a0*/  F2I.S64.F64 R18, R18 ;  /* 0x0000001200127311 */ /* 0x000e220000301900 */
[----:B------:R-:W-:Y:S01]  /*12b0*/  IMAD.MOV.U32 R48, RZ, RZ, 0x0 ;  /* 0x00000000ff307424 */ /* 0x000fe200078e00ff */
[----:B------:R-:W-:Y:S01]  /*12c0*/  MOV R49, 0x3fd80000 ;  /* 0x3fd8000000317802 */ /* 0x000fe20000000f00 */
[----:B------:R-:W-:Y:S01]  /*12d0*/  BSSY.RECONVERGENT B1, `(.L_x_12) ;  /* 0x0000043000017945 */ /* 0x000fe20003800200 */
[----:B------:R-:W-:-:S04]  /*12e0*/  DMUL R40, R46, R46 ;  /* 0x0000002e2e287228 */ /* 0x000fc80000000000 */
[----:B------:R-:W1:Y:S01]  /*12f0*/  MUFU.RSQ64H R39, R17 ;  /* 0x0000001100277308 */ /* 0x000e620000001c00 */
[----:B------:R-:W-:-:S03]  /*1300*/  VIADD R38, R17, 0xfcb00000 ;  /* 0xfcb0000011267836 */ /* 0x000fc60000000000 */
[C---:B------:R-:W-:Y:S01]  /*1310*/  DFMA R44, R40.reuse, -UR8, R44 ;  /* 0x80000008282c7c2b */ /* 0x040fe2000800002c */
[----:B------:R-:W-:Y:S01]  /*1320*/  UMOV UR8, 0x8e06e6d9 ;  /* 0x8e06e6d900087882 */ /* 0x000fe20000000000 */
[----:B------:R-:W-:Y:S01]  /*1330*/  UMOV UR9, 0x3e927e4f ;  /* 0x3e927e4f00097882 */ /* 0x000fe20000000000 */
[C---:B------:R-:W-:Y:S01]  /*1340*/  DFMA R42, R40.reuse, UR10, -R42 ;  /* 0x0000000a282a7c2b */ /* 0x040fe2000800082a */
[----:B------:R-:W-:Y:S01]  /*1350*/  UMOV UR10, 0x69ace392 ;  /* 0x69ace392000a7882 */ /* 0x000fe20000000000 */
[----:B------:R-:W-:Y:S01]  /*1360*/  UMOV UR11, 0x3ec71de3 ;  /* 0x3ec71de3000b7882 */ /* 0x000fe20000000000 */
[----:B0-----:R-:W-:Y:S02]  /*1370*/  LOP3.LUT R28, R18, 0x1, RZ, 0xc0, !PT ;  /* 0x00000001121c7812 */ /* 0x001fe400078ec0ff */
[C---:B------:R-:W-:Y:S01]  /*1380*/  DFMA R44, R40.reuse, R44, -UR8 ;  /* 0x80000008282c7e2b */ /* 0x040fe2000800002c */
[----:B------:R-:W-:Y:S01]  /*1390*/  UMOV UR8, 0x19ddbce9 ;  /* 0x19ddbce900087882 */ /* 0x000fe20000000000 */
[----:B------:R-:W-:Y:S01]  /*13a0*/  UMOV UR9, 0x3efa01a0 ;  /* 0x3efa01a000097882 */ /* 0x000fe20000000000 */
[----:B------:R-:W-:Y:S01]  /*13b0*/  DFMA R42, R40, R42, UR10 ;  /* 0x0000000a282a7e2b */ /* 0x000fe2000800002a */
[----:B------:R-:W-:Y:S01]  /*13c0*/  UMOV UR10, 0x19db62a1 ;  /* 0x19db62a1000a7882 */ /* 0x000fe20000000000 */
[----:B------:R-:W-:Y:S01]  /*13d0*/  UMOV UR11, 0x3f2a01a0 ;  /* 0x3f2a01a0000b7882 */ /* 0x000fe20000000000 */
[----:B------:R-:W-:-:S02]  /*13e0*/  ISETP.NE.U32.AND P0, PT, R28, 0x1, PT ;  /* 0x000000011c00780c */ /* 0x000fc40003f05070 */
[C---:B------:R-:W-:Y:S01]  /*13f0*/  DFMA R44, R40.reuse, R44, UR8 ;  /* 0x00000008282c7e2b */ /* 0x040fe2000800002c */
[----:B------:R-:W-:Y:S01]  /*1400*/  UMOV UR8, 0x16c15d47 ;  /* 0x16c15d4700087882 */ /* 0x000fe20000000000 */
[----:B------:R-:W-:Y:S01]  /*1410*/  UMOV UR9, 0x3f56c16c ;  /* 0x3f56c16c00097882 */ /* 0x000fe20000000000 */
[C---:B------:R-:W-:Y:S01]  /*1420*/  DFMA R42, R40.reuse, R42, -UR10 ;  /* 0x8000000a282a7e2b */ /* 0x040fe2000800002a */
[----:B------:R-:W-:Y:S01]  /*1430*/  UMOV UR10, 0x11110818 ;  /* 0x11110818000a7882 */ /* 0x000fe20000000000 */
[----:B------:R-:W-:Y:S01]  /*1440*/  UMOV UR11, 0x3f811111 ;  /* 0x3f811111000b7882 */ /* 0x000fe20000000000 */
[----:B------:R-:W-:Y:S02]  /*1450*/  LOP3.LUT P2, RZ, R18, 0x2, RZ, 0xc0, !PT ;  /* 0x0000000212ff7812 */ /* 0x000fe4000784c0ff */
[C---:B------:R-:W-:Y:S01]  /*1460*/  DFMA R44, R40.reuse, R44, -UR8 ;  /* 0x80000008282c7e2b */ /* 0x040fe2000800002c */
[----:B------:R-:W-:Y:S01]  /*1470*/  UMOV UR8, 0x55555551 ;  /* 0x5555555100087882 */ /* 0x000fe20000000000 */
[----:B------:R-:W-:Y:S01]  /*1480*/  UMOV UR9, 0x3fa55555 ;  /* 0x3fa5555500097882 */ /* 0x000fe20000000000 */
[----:B------:R-:W-:Y:S01]  /*1490*/  DFMA R42, R40, R42, UR10 ;  /* 0x0000000a282a7e2b */ /* 0x000fe2000800002a */
[----:B------:R-:W-:-:S04]  /*14a0*/  ISETP.NE.U32.AND.EX P0, PT, RZ, RZ, PT, P0 ;  /* 0x000000ffff00720c */ /* 0x000fc80003f05100 */
[C---:B------:R-:W-:Y:S01]  /*14b0*/  DFMA R44, R40.reuse, R44, UR8 ;  /* 0x00000008282c7e2b */ /* 0x040fe2000800002c */
[----:B------:R-:W-:Y:S01]  /*14c0*/  UMOV UR8, 0x55555554 ;  /* 0x5555555400087882 */ /* 0x000fe20000000000 */
[----:B------:R-:W-:Y:S02]  /*14d0*/  UMOV UR9, 0x3fc55555 ;  /* 0x3fc5555500097882 */ /* 0x000fe40000000000 */
[----:B------:R-:W-:-:S04]  /*14e0*/  DFMA R42, R40, R42, -UR8 ;  /* 0x80000008282a7e2b */ /* 0x000fc8000800002a */
[----:B------:R-:W-:-:S04]  /*14f0*/  DFMA R44, R40, R44, -0.5 ;  /* 0xbfe00000282c742b */ /* 0x000fc8000000002c */
[----:B------:R-:W-:-:S04]  /*1500*/  DFMA R42, R40, R42, RZ ;  /* 0x0000002a282a722b */ /* 0x000fc800000000ff */
[----:B------:R-:W-:Y:S02]  /*1510*/  DFMA R44, R40, R44, 1 ;  /* 0x3ff00000282c742b */ /* 0x000fe4000000002c */
[----:B-1----:R-:W-:Y:S02]  /*1520*/  DMUL R40, R38, R38 ;  /* 0x0000002626287228 */ /* 0x002fe40000000000 */
[----:B------:R-:W-:-:S06]  /*1530*/  DFMA R46, R46, R42, R46 ;  /* 0x0000002a2e2e722b */ /* 0x000fcc000000002e */
[----:B------:R-:W-:-:S04]  /*1540*/  DFMA R40, R16, -R40, 1 ;  /* 0x3ff000001028742b */ /* 0x000fc80000000828 */
[----:B------:R-:W-:Y:S02]  /*1550*/  LOP3.LUT R19, R47, 0x80000000, RZ, 0x3c, !PT ;  /* 0x800000002f137812 */ /* 0x000fe400078e3cff */
[----:B------:R-:W-:Y:S02]  /*1560*/  FSEL R58, R44, R46, !P0 ;  /* 0x0000002e2c3a7208 */ /* 0x000fe40004000000 */
[----:B------:R-:W-:Y:S01]  /*1570*/  DFMA R48, R40, R48, 0.5 ;  /* 0x3fe000002830742b */ /* 0x000fe20000000030 */
[----:B------:R-:W-:Y:S01]  /*1580*/  FSEL R59, R45, R47, !P0 ;  /* 0x0000002f2d3b7208 */ /* 0x000fe20004000000 */
[----:B------:R-:W-:Y:S01]  /*1590*/  DMUL R40, R38, R40 ;  /* 0x0000002826287228 */ /* 0x000fe20000000000 */
[----:B------:R-:W-:Y:S02]  /*15a0*/  FSEL R44, R46, R44, !P0 ;  /* 0x0000002c2e2c7208 */ /* 0x000fe40004000000 */
[----:B------:R-:W-:Y:S02]  /*15b0*/  FSEL R45, R19, R45, !P0 ;  /* 0x0000002d132d7208 */ /* 0x000fe40004000000 */
[----:B------:R-:W-:-:S02]  /*15c0*/  ISETP.GE.U32.AND P0, PT, R38, 0x7ca00000, PT ;  /* 0x7ca000002600780c */ /* 0x000fc40003f06070 */
[----:B------:R-:W-:Y:S01]  /*15d0*/  @P2 LOP3.LUT R19, R59, 0x80000000, RZ, 0x3c, !PT ;  /* 0x800000003b132812 */ /* 0x000fe200078e3cff */
[----:B------:R-:W-:Y:S01]  /*15e0*/  DFMA R40, R48, R40, R38 ;  /* 0x000000283028722b */ /* 0x000fe20000000026 */
[----:B------:R-:W-:-:S03]  /*15f0*/  @P2 LOP3.LUT R61, R45, 0x80000000, RZ, 0x3c, !PT ;  /* 0x800000002d3d2812 */ /* 0x000fc600078e3cff */
[----:B------:R-:W-:Y:S02]  /*1600*/  @P2 IMAD.MOV.U32 R59, RZ, RZ, R19 ;  /* 0x000000ffff3b2224 */ /* 0x000fe400078e0013 */
[----:B------:R-:W-:Y:S02]  /*1610*/  @P2 IMAD.MOV.U32 R45, RZ, RZ, R61 ;  /* 0x000000ffff2d2224 */ /* 0x000fe400078e003d */
[----:B------:R-:W-:Y:S02]  /*1620*/  DMUL R42, R16, R40 ;  /* 0x00000028102a7228 */ /* 0x000fe40000000000 */
[----:B------:R-:W-:Y:S02]  /*1630*/  VIADD R49, R41, 0xfff00000 ;  /* 0xfff0000029317836 */ /* 0x000fe40000000000 */
[----:B------:R-:W-:-:S04]  /*1640*/  IMAD.MOV.U32 R48, RZ, RZ, R40 ;  /* 0x000000ffff307224 */ /* 0x000fc800078e0028 */
[----:B------:R-:W-:-:S08]  /*1650*/  DFMA R46, R42, -R42, R16 ;  /* 0x8000002a2a2e722b */ /* 0x000fd00000000010 */
[----:B------:R-:W-:Y:S01]  /*1660*/  DFMA R18, R46, R48, R42 ;  /* 0x000000302e12722b */ /* 0x000fe2000000002a */
[----:B------:R-:W-:Y:S10]  /*1670*/  @!P0 BRA `(.L_x_13) ;  /* 0x0000000000208947 */ /* 0x000ff40003800000 */
[----:B------:R-:W-:Y:S01]  /*1680*/  IMAD.MOV.U32 R18, RZ, RZ, R40 ;  /* 0x000000ffff127224 */ /* 0x000fe200078e0028 */
[----:B------:R-:W-:Y:S01]  /*1690*/  MOV R40, R16 ;  /* 0x0000001000287202 */ /* 0x000fe20000000f00 */
[----:B------:R-:W-:Y:S01]  /*16a0*/  IMAD.MOV.U32 R41, RZ, RZ, R17 ;  /* 0x000000ffff297224 */ /* 0x000fe200078e0011 */
[----:B------:R-:W-:Y:S01]  /*16b0*/  MOV R28, 0x1700 ;  /* 0x00001700001c7802 */ /* 0x000fe20000000f00 */
[----:B------:R-:W-:Y:S02]  /*16c0*/  IMAD.MOV.U32 R16, RZ, RZ, R42 ;  /* 0x000000ffff107224 */ /* 0x000fe400078e002a */
[----:B------:R-:W-:Y:S02]  /*16d0*/  IMAD.MOV.U32 R17, RZ, RZ, R43 ;  /* 0x000000ffff117224 */ /* 0x000fe400078e002b */
[----:B------:R-:W-:-:S07]  /*16e0*/  IMAD.MOV.U32 R19, RZ, RZ, R49 ;  /* 0x000000ffff137224 */ /* 0x000fce00078e0031 */
[----:B------:R-:W-:Y:S05]  /*16f0*/  CALL.REL.NOINC `($__internal_1_$__cuda_sm20_dsqrt_rn_f64_mediumpath_v1) ;  /* 0x0000000c00387944 */ /* 0x000fea0003c00000 */
.L_x_13:
[----:B------:R-:W-:Y:S05]  /*1700*/  BSYNC.RECONVERGENT B1 ;  /* 0x0000000000017941 */ /* 0x000fea0003800200 */
.L_x_12:
[----:B------:R-:W0:Y:S01]  /*1710*/  FRND.F64.TRUNC R38, R36 ;  /* 0x0000002400267313 */ /* 0x000e22000030d800 */
[----:B------:R-:W-:Y:S01]  /*1720*/  DMUL R16, RZ, R36 ;  /* 0x00000024ff107228 */ /* 0x000fe20000000000 */
[----:B------:R-:W-:Y:S01]  /*1730*/  MOV R28, 0x1 ;  /* 0x00000001001c7802 */ /* 0x000fe20000000f00 */
[----:B------:R-:W-:-:S08]  /*1740*/  DADD R44, RZ, R44 ;  /* 0x00000000ff2c7229 */ /* 0x000fd0000000002c */
[----:B------:R-:W-:Y:S02]  /*1750*/  DMUL R44, R44, R18 ;  /* 0x000000122c2c7228 */ /* 0x000fe40000000000 */
[----:B0-----:R-:W-:-:S06]  /*1760*/  DSETP.NEU.AND P0, PT, R36, R38, PT ;  /* 0x000000262400722a */ /* 0x001fcc0003f0d000 */
[----:B------:R-:W-:Y:S01]  /*1770*/  FSEL R38, R16, R58, !P0 ;  /* 0x0000003a10267208 */ /* 0x000fe20004000000 */
[----:B------:R-:W-:Y:S01]  /*1780*/  IMAD.MOV.U32 R16, RZ, RZ, R55 ;  /* 0x000000ffff107224 */ /* 0x000fe200078e0037 */
[----:B------:R-:W-:Y:S01]  /*1790*/  FSEL R39, R17, R59, !P0 ;  /* 0x0000003b11277208 */ /* 0x000fe20004000000 */
[----:B------:R-:W-:-:S05]  /*17a0*/  IMAD.MOV.U32 R17, RZ, RZ, R24 ;  /* 0x000000ffff117224 */ /* 0x000fca00078e0018 */
[----:B------:R-:W-:Y:S01]  /*17b0*/  DMUL R38, R18, R38 ;  /* 0x0000002612267228 */ /* 0x000fe20000000000 */
[----:B------:R-:W-:Y:S02]  /*17c0*/  IMAD R19, R54, -0x2daee0ad, RZ ;  /* 0xd2511f5336137824 */ /* 0x000fe400078e02ff */
[----:B------:R-:W-:-:S08]  /*17d0*/  IMAD.MOV.U32 R18, RZ, RZ, R56 ;  /* 0x000000ffff127224 */ /* 0x000fd000078e0038 */
.L_x_4:
[----:B------:R-:W-:Y:S05]  /*17e0*/  BSYNC.RECONVERGENT B0 ;  /* 0x0000000000007941 */ /* 0x000fea0003800200 */
.L_x_3:
[----:B------:R-:W-:Y:S01]  /*17f0*/  DFMA R38, R30, R38, R32 ;  /* 0x000000261e26722b */ /* 0x000fe20000000020 */
[----:B------:R-:W-:Y:S01]  /*1800*/  IMAD.MOV.U32 R36, RZ, RZ, 0x652b82fe ;  /* 0x652b82feff247424 */ /* 0x000fe200078e00ff */
[----:B------:R-:W-:Y:S01]  /*1810*/  UMOV UR8, 0xfefa39ef ;  /* 0xfefa39ef00087882 */ /* 0x000fe20000000000 */
[----:B------:R-:W-:Y:S01]  /*1820*/  IMAD.MOV.U32 R37, RZ, RZ, 0x3ff71547 ;  /* 0x3ff71547ff257424 */ /* 0x000fe200078e00ff */
[----:B------:R-:W-:Y:S01]  /*1830*/  UMOV UR9, 0x3fe62e42 ;  /* 0x3fe62e4200097882 */ /* 0x000fe20000000000 */
[----:B------:R-:W-:Y:S04]  /*1840*/  BSSY.RECONVERGENT B0, `(.L_x_14) ;  /* 0x0000037000007945 */ /* 0x000fe80003800200 */
[----:B------:R-:W-:Y:S01]  /*1850*/  DFMA R36, R38, R36, 6.75539944105574400000e+15 ;  /* 0x433800002624742b */ /* 0x000fe20000000024 */
[----:B------:R-:W-:-:S07]  /*1860*/  FSETP.GEU.AND P0, PT, |R39|, 4.1917929649353027344, PT ;  /* 0x4086232b2700780b */ /* 0x000fce0003f0e200 */
[----:B------:R-:W-:-:S08]  /*1870*/  DADD R24, R36, -6.75539944105574400000e+15 ;  /* 0xc338000024187429 */ /* 0x000fd00000000000 */
[----:B------:R-:W-:Y:S01]  /*1880*/  DFMA R40, R24, -UR8, R38 ;  /* 0x8000000818287c2b */ /* 0x000fe20008000026 */
[----:B------:R-:W-:Y:S01]  /*1890*/  UMOV UR8, 0x3b39803f ;  /* 0x3b39803f00087882 */ /* 0x000fe20000000000 */
[----:B------:R-:W-:-:S06]  /*18a0*/  UMOV UR9, 0x3c7abc9e ;  /* 0x3c7abc9e00097882 */ /* 0x000fcc0000000000 */
[----:B------:R-:W-:Y:S01]  /*18b0*/  DFMA R40, R24, -UR8, R40 ;  /* 0x8000000818287c2b */ /* 0x000fe20008000028 */
[----:B------:R-:W-:Y:S01]  /*18c0*/  UMOV UR8, 0x69ce2bdf ;  /* 0x69ce2bdf00087882 */ /* 0x000fe20000000000 */
[----:B------:R-:W-:Y:S01]  /*18d0*/  IMAD.MOV.U32 R24, RZ, RZ, -0x35dec16 ;  /* 0xfca213eaff187424 */ /* 0x000fe200078e00ff */
[----:B------:R-:W-:Y:S01]  /*18e0*/  MOV R25, 0x3e928af3 ;  /* 0x3e928af300197802 */ /* 0x000fe20000000f00 */
[----:B------:R-:W-:-:S05]  /*18f0*/  UMOV UR9, 0x3e5ade15 ;  /* 0x3e5ade1500097882 */ /* 0x000fca0000000000 */
        /* <DEDUP_REMOVED lines=24> */
[----:B------:R-:W-:-:S08]  /*1a80*/  DFMA R24, R40, R24, UR8 ;  /* 0x0000000828187e2b */ /* 0x000fd00008000018 */
[----:B------:R-:W-:-:S08]  /*1a90*/  DFMA R24, R40, R24, 1 ;  /* 0x3ff000002818742b */ /* 0x000fd00000000018 */
[----:B------:R-:W-:-:S10]  /*1aa0*/  DFMA R24, R40, R24, 1 ;  /* 0x3ff000002818742b */ /* 0x000fd40000000018 */
[----:B------:R-:W-:Y:S02]  /*1ab0*/  IMAD R41, R36, 0x100000, R25 ;  /* 0x0010000024297824 */ /* 0x000fe400078e0219 */
[----:B------:R-:W-:Y:S01]  /*1ac0*/  IMAD.MOV.U32 R40, RZ, RZ, R24 ;  /* 0x000000ffff287224 */ /* 0x000fe200078e0018 */
[----:B------:R-:W-:Y:S06]  /*1ad0*/  @!P0 BRA `(.L_x_15) ;  /* 0x0000000000348947 */ /* 0x000fec0003800000 */
[----:B------:R-:W-:Y:S01]  /*1ae0*/  FSETP.GEU.AND P2, PT, |R39|, 4.2275390625, PT ;  /* 0x408748002700780b */ /* 0x000fe20003f4e200 */
[C---:B------:R-:W-:Y:S02]  /*1af0*/  DADD R40, R38.reuse, +INF ;  /* 0x7ff0000026287429 */ /* 0x040fe40000000000 */
[----:B------:R-:W-:-:S08]  /*1b00*/  DSETP.GEU.AND P0, PT, R38, RZ, PT ;  /* 0x000000ff2600722a */ /* 0x000fd00003f0e000 */
[----:B------:R-:W-:Y:S02]  /*1b10*/  FSEL R40, R40, RZ, P0 ;  /* 0x000000ff28287208 */ /* 0x000fe40000000000 */
[----:B------:R-:W-:Y:S02]  /*1b20*/  @!P2 LEA.HI R37, R36, R36, RZ, 0x1 ;  /* 0x000000242425a211 */ /* 0x000fe400078f08ff */
[----:B------:R-:W-:Y:S02]  /*1b30*/  FSEL R41, R41, RZ, P0 ;  /* 0x000000ff29297208 */ /* 0x000fe40000000000 */
[----:B------:R-:W-:-:S05]  /*1b40*/  @!P2 SHF.R.S32.HI R37, RZ, 0x1, R37 ;  /* 0x00000001ff25a819 */ /* 0x000fca0000011425 */
[----:B------:R-:W-:Y:S02]  /*1b50*/  @!P2 IMAD.IADD R36, R36, 0x1, -R37 ;  /* 0x000000012424a824 */ /* 0x000fe400078e0a25 */
[----:B------:R-:W-:-:S03]  /*1b60*/  @!P2 IMAD R37, R37, 0x100000, R25 ;  /* 0x001000002525a824 */ /* 0x000fc600078e0219 */
[----:B------:R-:W-:Y:S01]  /*1b70*/  @!P2 LEA R25, R36, 0x3ff00000, 0x14 ;  /* 0x3ff000002419a811 */ /* 0x000fe200078ea0ff */
[----:B------:R-:W-:Y:S01]  /*1b80*/  @!P2 IMAD.MOV.U32 R36, RZ, RZ, R24 ;  /* 0x000000ffff24a224 */ /* 0x000fe200078e0018 */
[----:B------:R-:W-:-:S06]  /*1b90*/  @!P2 MOV R24, RZ ;  /* 0x000000ff0018a202 */ /* 0x000fcc0000000f00 */
[----:B------:R-:W-:-:S11]  /*1ba0*/  @!P2 DMUL R40, R36, R24 ;  /* 0x000000182428a228 */ /* 0x000fd60000000000 */
.L_x_15:
[----:B------:R-:W-:Y:S05]  /*1bb0*/  BSYNC.RECONVERGENT B0 ;  /* 0x0000000000007941 */ /* 0x000fea0003800200 */
.L_x_14:
[----:B------:R-:W-:Y:S01]  /*1bc0*/  DMUL R26, R40, R26 ;  /* 0x0000001a281a7228 */ /* 0x000fe20000000000 */
[----:B------:R-:W-:Y:S10]  /*1bd0*/  @P1 BRA `(.L_x_16) ;  /* 0xffffffe800741947 */ /* 0x000ff4000383ffff */
[----:B------:R-:W0:Y:S01]  /*1be0*/  LDCU.64 UR8, c[0x0][0x3a0] ;  /* 0x00007400ff0877ac */ /* 0x000e220008000a00 */
[----:B------:R1:W-:Y:S01]  /*1bf0*/  STG.E.128 desc[UR6][R34.64], R12 ;  /* 0x0000000c22007986 */ /* 0x0003e2000c101d06 */
[----:B------:R-:W2:Y:S03]  /*1c00*/  LDCU.64 UR10, c[0x0][0x398] ;  /* 0x00007300ff0a77ac */ /* 0x000ea60008000a00 */
[----:B------:R1:W-:Y:S04]  /*1c10*/  STG.E.128 desc[UR6][R34.64+0x10], R16 ;  /* 0x0000101022007986 */ /* 0x0003e8000c101d06 */
[----:B------:R1:W-:Y:S04]  /*1c20*/  STG.E desc[UR6][R34.64+0x30], R28 ;  /* 0x0000301c22007986 */ /* 0x0003e8000c101906 */
[----:B------:R1:W-:Y:S01]  /*1c30*/  STG.E.64 desc[UR6][R34.64+0x38], R44 ;  /* 0x0000382c22007986 */ /* 0x0003e2000c101b06 */
[----:B0-----:R-:W-:Y:S01]  /*1c40*/  DSETP.GT.AND P0, PT, R26, UR8, PT ;  /* 0x000000081a007e2a */ /* 0x001fe2000bf04000 */
[----:B------:R-:W0:Y:S01]  /*1c50*/  LDCU.64 UR8, c[0x0][0x388] ;  /* 0x00007100ff0877ac */ /* 0x000e220008000a00 */
[----:B--2---:R-:W-:-:S04]  /*1c60*/  LEA R36, P1, R57, UR10, 0x3 ;  /* 0x0000000a39247c11 */ /* 0x004fc8000f8218ff */
[----:B------:R-:W-:Y:S02]  /*1c70*/  FSEL R24, R26, RZ, P0 ;  /* 0x000000ff1a187208 */ /* 0x000fe40000000000 */
[----:B------:R-:W-:Y:S02]  /*1c80*/  FSEL R25, R27, RZ, P0 ;  /* 0x000000ff1b197208 */ /* 0x000fe40000000000 */
[----:B------:R-:W-:Y:S01]  /*1c90*/  LEA.HI.X R37, R57, UR11, R0, 0x3, P1 ;  /* 0x0000000b39257c11 */ /* 0x000fe200088f1c00 */
[----:B------:R-:W-:-:S04]  /*1ca0*/  IMAD.IADD R57, R2, 0x1, R57 ;  /* 0x0000000102397824 */ /* 0x000fc800078e0239 */
[----:B------:R1:W-:Y:S01]  /*1cb0*/  STG.E.64 desc[UR6][R36.64], R24 ;  /* 0x0000001824007986 */ /* 0x0003e2000c101b06 */
[----:B------:R-:W-:Y:S02]  /*1cc0*/  SHF.R.S32.HI R0, RZ, 0x1f, R57 ;  /* 0x0000001fff007819 */ /* 0x000fe40000011439 */
[----:B0-----:R-:W-:-:S04]  /*1cd0*/  ISETP.GE.U32.AND P0, PT, R57, UR8, PT ;  /* 0x0000000839007c0c */ /* 0x001fc8000bf06070 */
[----:B------:R-:W-:-:S13]  /*1ce0*/  ISETP.GE.AND.EX P0, PT, R0, UR9, PT, P0 ;  /* 0x0000000900007c0c */ /* 0x000fda000bf06300 */
[----:B-1----:R-:W-:Y:S05]  /*1cf0*/  @!P0 BRA `(.L_x_17) ;  /* 0xffffffe800148947 */ /* 0x002fea000383ffff */
[----:B------:R-:W-:Y:S05]  /*1d00*/  EXIT ;  /* 0x000000000000794d */ /* 0x000fea0003800000 */
.L_x_2:
[----:B------:R-:W0:Y:S01]  /*1d10*/  LDC.64 R6, c[0x0][0x3a0] ;  /* 0x0000e800ff067b82 */ /* 0x000e220000000a00 */
[----:B------:R-:W1:Y:S07]  /*1d20*/  LDCU.64 UR4, c[0x0][0x398] ;  /* 0x00007300ff0477ac */ /* 0x000e6e0008000a00 */
[----:B------:R-:W0:Y:S08]  /*1d30*/  LDC.64 R4, c[0x0][0x3a8] ;  /* 0x0000ea00ff047b82 */ /* 0x000e300000000a00 */
[----:B------:R-:W2:Y:S01]  /*1d40*/  LDC.64 R8, c[0x0][0x3a8] ;  /* 0x0000ea00ff087b82 */ /* 0x000ea20000000a00 */
[----:B0-----:R-:W-:-:S06]  /*1d50*/  DSETP.GT.AND P0, PT, R4, R6, PT ;  /* 0x000000060400722a */ /* 0x001fcc0003f04000 */
[----:B--2---:R-:W-:Y:S02]  /*1d60*/  FSEL R4, R8, RZ, P0 ;  /* 0x000000ff08047208 */ /* 0x004fe40000000000 */
[----:B-1----:R-:W-:-:S07]  /*1d70*/  FSEL R5, R9, RZ, P0 ;  /* 0x000000ff09057208 */ /* 0x002fce0000000000 */
.L_x_18:
[----:B------:R-:W-:-:S04]  /*1d80*/  LEA R6, P0, R57, UR4, 0x3 ;  /* 0x0000000439067c11 */ /* 0x000fc8000f8018ff */
[----:B------:R-:W-:Y:S01]  /*1d90*/  LEA.HI.X R7, R57, UR5, R0, 0x3, P0 ;  /* 0x0000000539077c11 */ /* 0x000fe200080f1c00 */
[----:B------:R-:W-:-:S04]  /*1da0*/  IMAD.IADD R57, R2, 0x1, R57 ;  /* 0x0000000102397824 */ /* 0x000fc800078e0239 */
[----:B------:R0:W-:Y:S01]  /*1db0*/  STG.E.64 desc[UR6][R6.64], R4 ;  /* 0x0000000406007986 */ /* 0x0001e2000c101b06 */
[----:B------:R-:W-:Y:S02]  /*1dc0*/  ISETP.GE.U32.AND P0, PT, R57, UR8, PT ;  /* 0x0000000839007c0c */ /* 0x000fe4000bf06070 */
[----:B------:R-:W-:-:S04]  /*1dd0*/  SHF.R.S32.HI R0, RZ, 0x1f, R57 ;  /* 0x0000001fff007819 */ /* 0x000fc80000011439 */
[----:B------:R-:W-:-:S13]  /*1de0*/  ISETP.GE.AND.EX P0, PT, R0, UR9, PT, P0 ;  /* 0x0000000900007c0c */ /* 0x000fda000bf06300 */
[----:B0-----:R-:W-:Y:S05]  /*1df0*/  @!P0 BRA `(.L_x_18) ;  /* 0xfffffffc00e08947 */ /* 0x001fea000383ffff */
[----:B------:R-:W-:Y:S05]  /*1e00*/  EXIT ;  /* 0x000000000000794d */ /* 0x000fea0003800000 */
        .weak           $__internal_0_$__cuda_sm20_div_rn_f64_full
        .type           $__internal_0_$__cuda_sm20_div_rn_f64_full,@function
        .size           $__internal_0_$__cuda_sm20_div_rn_f64_full,($__internal_1_$__cuda_sm20_dsqrt_rn_f64_mediumpath_v1 - $__internal_0_$__cuda_sm20_div_rn_f64_full)
$__internal_0_$__cuda_sm20_div_rn_f64_full:
[C---:B------:R-:W-:Y:S01]  /*1e10*/  FSETP.GEU.AND P0, PT, |R9|.reuse, 1.469367938527859385e-39, PT ;  /* 0x001000000900780b */ /* 0x040fe20003f0e200 */
[----:B------:R-:W0:Y:S01]  /*1e20*/  LDC.64 R10, c[0x0][0x3b0] ;  /* 0x0000ec00ff0a7b82 */ /* 0x000e220000000a00 */
[C---:B------:R-:W-:Y:S01]  /*1e30*/  LOP3.LUT R6, R9.reuse, 0x800fffff, RZ, 0xc0, !PT ;  /* 0x800fffff09067812 */ /* 0x040fe200078ec0ff */
[----:B------:R-:W-:Y:S01]  /*1e40*/  IMAD.MOV.U32 R12, RZ, RZ, 0x1 ;  /* 0x00000001ff0c7424 */ /* 0x000fe200078e00ff */
[----:B------:R-:W-:Y:S01]  /*1e50*/  LOP3.LUT R3, R9, 0x7ff00000, RZ, 0xc0, !PT ;  /* 0x7ff0000009037812 */ /* 0x000fe200078ec0ff */
[----:B------:R-:W-:Y:S01]  /*1e60*/  IMAD.MOV.U32 R25, RZ, RZ, 0x1ca00000 ;  /* 0x1ca00000ff197424 */ /* 0x000fe200078e00ff */
[----:B------:R-:W-:Y:S01]  /*1e70*/  LOP3.LUT R7, R6, 0x3ff00000, RZ, 0xfc, !PT ;  /* 0x3ff0000006077812 */ /* 0x000fe200078efcff */
[----:B------:R-:W-:-:S06]  /*1e80*/  IMAD.MOV.U32 R6, RZ, RZ, R8 ;  /* 0x000000ffff067224 */ /* 0x000fcc00078e0008 */
[----:B------:R-:W-:-:S06]  /*1e90*/  @!P0 DMUL R6, R8, 8.98846567431157953865e+307 ;  /* 0x7fe0000008068828 */ /* 0x000fcc0000000000 */
[----:B------:R-:W1:Y:S01]  /*1ea0*/  MUFU.RCP64H R13, R7 ;  /* 0x00000007000d7308 */ /* 0x000e620000001800 */
[----:B0-----:R-:W-:-:S04]  /*1eb0*/  LOP3.LUT R24, R11, 0x7ff00000, RZ, 0xc0, !PT ;  /* 0x7ff000000b187812 */ /* 0x001fc800078ec0ff */
[----:B------:R-:W-:Y:S02]  /*1ec0*/  ISETP.GE.U32.AND P1, PT, R24, R3, PT ;  /* 0x000000031800720c */ /* 0x000fe40003f26070 */
[----:B------:R-:W-:Y:S01]  /*1ed0*/  MOV R26, R24 ;  /* 0x00000018001a7202 */ /* 0x000fe20000000f00 */
[----:B-1----:R-:W-:-:S08]  /*1ee0*/  DFMA R14, R12, -R6, 1 ;  /* 0x3ff000000c0e742b */ /* 0x002fd00000000806 */
[----:B------:R-:W-:-:S08]  /*1ef0*/  DFMA R14, R14, R14, R14 ;  /* 0x0000000e0e0e722b */ /* 0x000fd0000000000e */
[----:B------:R-:W-:Y:S01]  /*1f00*/  DFMA R14, R12, R14, R12 ;  /* 0x0000000e0c0e722b */ /* 0x000fe2000000000c */
[----:B------:R-:W-:Y:S02]  /*1f10*/  SEL R12, R25, 0x63400000, !P1 ;  /* 0x63400000190c7807 */ /* 0x000fe40004800000 */
[----:B------:R-:W-:Y:S02]  /*1f20*/  FSETP.GEU.AND P1, PT, |R11|, 1.469367938527859385e-39, PT ;  /* 0x001000000b00780b */ /* 0x000fe40003f2e200 */
[----:B------:R-:W-:Y:S01]  /*1f30*/  LOP3.LUT R13, R12, 0x800fffff, R11, 0xf8, !PT ;  /* 0x800fffff0c0d7812 */ /* 0x000fe200078ef80b */
[----:B------:R-:W-:Y:S02]  /*1f40*/  IMAD.MOV.U32 R12, RZ, RZ, R10 ;  /* 0x000000ffff0c7224 */ /* 0x000fe400078e000a */
[----:B------:R-:W-:-:S08]  /*1f50*/  DFMA R16, R14, -R6, 1 ;  /* 0x3ff000000e10742b */ /* 0x000fd00000000806 */
[----:B------:R-:W-:Y:S01]  /*1f60*/  DFMA R16, R14, R16, R14 ;  /* 0x000000100e10722b */ /* 0x000fe2000000000e */
[----:B------:R-:W-:Y:S10]  /*1f70*/  @P1 BRA `(.L_x_19) ;  /* 0x0000000000201947 */ /* 0x000ff40003800000 */
[----:B------:R-:W-:-:S04]  /*1f80*/  LOP3.LUT R5, R9, 0x7ff00000, RZ, 0xc0, !PT ;  /* 0x7ff0000009057812 */ /* 0x000fc800078ec0ff */
[----:B------:R-:W-:-:S04]  /*1f90*/  ISETP.GE.U32.AND P1, PT, R24, R5, PT ;  /* 0x000000051800720c */ /* 0x000fc80003f26070 */
[----:B------:R-:W-:-:S04]  /*1fa0*/  SEL R14, R25, 0x63400000, !P1 ;  /* 0x63400000190e7807 */ /* 0x000fc80004800000 */
[----:B------:R-:W-:-:S04]  /*1fb0*/  LOP3.LUT R14, R14, 0x80000000, R11, 0xf8, !PT ;  /* 0x800000000e0e7812 */ /* 0x000fc800078ef80b */
[----:B------:R-:W-:Y:S01]  /*1fc0*/  LOP3.LUT R15, R14, 0x100000, RZ, 0xfc, !PT ;  /* 0x001000000e0f7812 */ /* 0x000fe200078efcff */
[----:B------:R-:W-:-:S06]  /*1fd0*/  IMAD.MOV.U32 R14, RZ, RZ, RZ ;  /* 0x000000ffff0e7224 */ /* 0x000fcc00078e00ff */
[----:B------:R-:W-:-:S10]  /*1fe0*/  DFMA R12, R12, 2, -R14 ;  /* 0x400000000c0c782b */ /* 0x000fd4000000080e */
[----:B------:R-:W-:-:S07]  /*1ff0*/  LOP3.LUT R26, R13, 0x7ff00000, RZ, 0xc0, !PT ;  /* 0x7ff000000d1a7812 */ /* 0x000fce00078ec0ff */
.L_x_19:
[----:B------:R-:W-:Y:S01]  /*2000*/  @!P0 LOP3.LUT R3, R7, 0x7ff00000, RZ, 0xc0, !PT ;  /* 0x7ff0000007038812 */ /* 0x000fe200078ec0ff */
[----:B------:R-:W-:Y:S01]  /*2010*/  VIADD R5, R26, 0xffffffff ;  /* 0xffffffff1a057836 */ /* 0x000fe20000000000 */
[----:B------:R-:W-:-:S03]  /*2020*/  DMUL R14, R16, R12 ;  /* 0x0000000c100e7228 */ /* 0x000fc60000000000 */
[----:B------:R-:W-:Y:S01]  /*2030*/  VIADD R27, R3, 0xffffffff ;  /* 0xffffffff031b7836 */ /* 0x000fe20000000000 */
[----:B------:R-:W-:-:S04]  /*2040*/  ISETP.GT.U32.AND P0, PT, R5, 0x7feffffe, PT ;  /* 0x7feffffe0500780c */ /* 0x000fc80003f04070 */
[----:B------:R-:W-:Y:S01]  /*2050*/  ISETP.GT.U32.OR P0, PT, R27, 0x7feffffe, P0 ;  /* 0x7feffffe1b00780c */ /* 0x000fe20000704470 */
[----:B------:R-:W-:-:S08]  /*2060*/  DFMA R18, R14, -R6, R12 ;  /* 0x800000060e12722b */ /* 0x000fd0000000000c */
[----:B------:R-:W-:-:S04]  /*2070*/  DFMA R18, R16, R18, R14 ;  /* 0x000000121012722b */ /* 0x000fc8000000000e */
[----:B------:R-:W-:Y:S07]  /*2080*/  @P0 BRA `(.L_x_20) ;  /* 0x00000000006c0947 */ /* 0x000fee0003800000 */
[----:B------:R-:W-:-:S04]  /*2090*/  LOP3.LUT R5, R9, 0x7ff00000, RZ, 0xc0, !PT ;  /* 0x7ff0000009057812 */ /* 0x000fc800078ec0ff */
[CC--:B------:R-:W-:Y:S02]  /*20a0*/  VIADDMNMX R3, R24.reuse, -R5.reuse, 0xb9600000, !PT ;  /* 0xb960000018037446 */ /* 0x0c0fe40007800905 */
[----:B------:R-:W-:Y:S02]  /*20b0*/  ISETP.GE.U32.AND P0, PT, R24, R5, PT ;  /* 0x000000051800720c */ /* 0x000fe40003f06070 */
[----:B------:R-:W-:Y:S02]  /*20c0*/  VIMNMX R3, PT, PT, R3, 0x46a00000, PT ;  /* 0x46a0000003037848 */ /* 0x000fe40003fe0100 */
[----:B------:R-:W-:-:S05]  /*20d0*/  SEL R10, R25, 0x63400000, !P0 ;  /* 0x63400000190a7807 */ /* 0x000fca0004000000 */
[----:B------:R-:W-:Y:S02]  /*20e0*/  IMAD.IADD R3, R3, 0x1, -R10 ;  /* 0x0000000103037824 */ /* 0x000fe400078e0a0a */
[----:B------:R-:W-:-:S03]  /*20f0*/  IMAD.MOV.U32 R10, RZ, RZ, RZ ;  /* 0x000000ffff0a7224 */ /* 0x000fc600078e00ff */
[----:B------:R-:W-:-:S06]  /*2100*/  IADD3 R11, PT, PT, R3, 0x7fe00000, RZ ;  /* 0x7fe00000030b7810 */ /* 0x000fcc0007ffe0ff */
[----:B------:R-:W-:-:S10]  /*2110*/  DMUL R14, R18, R10 ;  /* 0x0000000a120e7228 */ /* 0x000fd40000000000 */
[----:B------:R-:W-:-:S13]  /*2120*/  FSETP.GTU.AND P0, PT, |R15|, 1.469367938527859385e-39, PT ;  /* 0x001000000f00780b */ /* 0x000fda0003f0c200 */
[----:B------:R-:W-:Y:S05]  /*2130*/  @P0 BRA `(.L_x_21) ;  /* 0x0000000000980947 */ /* 0x000fea0003800000 */
[----:B------:R-:W-:Y:S01]  /*2140*/  DFMA R6, R18, -R6, R12 ;  /* 0x800000061206722b */ /* 0x000fe2000000000c */
[----:B------:R-:W-:-:S09]  /*2150*/  IMAD.MOV.U32 R10, RZ, RZ, RZ ;  /* 0x000000ffff0a7224 */ /* 0x000fd200078e00ff */
[C---:B------:R-:W-:Y:S02]  /*2160*/  FSETP.NEU.AND P0, PT, R7.reuse, RZ, PT ;  /* 0x000000ff0700720b */ /* 0x040fe40003f0d000 */
[----:B------:R-:W-:-:S04]  /*2170*/  LOP3.LUT R9, R7, 0x80000000, R9, 0x48, !PT ;  /* 0x8000000007097812 */ /* 0x000fc800078e4809 */
[----:B------:R-:W-:-:S07]  /*2180*/  LOP3.LUT R11, R9, R11, RZ, 0xfc, !PT ;  /* 0x0000000b090b7212 */ /* 0x000fce00078efcff */
[----:B------:R-:W-:Y:S05]  /*2190*/  @!P0 BRA `(.L_x_21) ;  /* 0x0000000000808947 */ /* 0x000fea0003800000 */
[----:B------:R-:W-:Y:S01]  /*21a0*/  IMAD.MOV R7, RZ, RZ, -R3 ;  /* 0x000000ffff077224 */ /* 0x000fe200078e0a03 */
[----:B------:R-:W-:Y:S01]  /*21b0*/  DMUL.RP R10, R18, R10 ;  /* 0x0000000a120a7228 */ /* 0x000fe20000008000 */
[----:B------:R-:W-:Y:S01]  /*21c0*/  IMAD.MOV.U32 R6, RZ, RZ, RZ ;  /* 0x000000ffff067224 */ /* 0x000fe200078e00ff */
[----:B------:R-:W-:-:S05]  /*21d0*/  IADD3 R3, PT, PT, -R3, -0x43300000, RZ ;  /* 0xbcd0000003037810 */ /* 0x000fca0007ffe1ff */
[----:B------:R-:W-:-:S03]  /*21e0*/  DFMA R6, R14, -R6, R18 ;  /* 0x800000060e06722b */ /* 0x000fc60000000012 */
[----:B------:R-:W-:-:S07]  /*21f0*/  LOP3.LUT R9, R11, R9, RZ, 0x3c, !PT ;  /* 0x000000090b097212 */ /* 0x000fce00078e3cff */
[----:B------:R-:W-:-:S04]  /*2200*/  FSETP.NEU.AND P0, PT, |R7|, R3, PT ;  /* 0x000000030700720b */ /* 0x000fc80003f0d200 */
[----:B------:R-:W-:Y:S02]  /*2210*/  FSEL R14, R10, R14, !P0 ;  /* 0x0000000e0a0e7208 */ /* 0x000fe40004000000 */
[----:B------:R-:W-:Y:S01]  /*2220*/  FSEL R15, R9, R15, !P0 ;  /* 0x0000000f090f7208 */ /* 0x000fe20004000000 */
[----:B------:R-:W-:Y:S06]  /*2230*/  BRA `(.L_x_21) ;  /* 0x0000000000587947 */ /* 0x000fec0003800000 */
.L_x_20:
[----:B------:R-:W0:Y:S02]  /*2240*/  LDC.64 R6, c[0x0][0x3b0] ;  /* 0x0000ec00ff067b82 */ /* 0x000e240000000a00 */
[----:B0-----:R-:W-:-:S14]  /*2250*/  DSETP.NAN.AND P0, PT, R6, R6, PT ;  /* 0x000000060600722a */ /* 0x001fdc0003f08000 */
[----:B------:R-:W-:Y:S05]  /*2260*/  @P0 BRA `(.L_x_22) ;  /* 0x0000000000440947 */ /* 0x000fea0003800000 */
[----:B------:R-:W-:-:S14]  /*2270*/  DSETP.NAN.AND P0, PT, R8, R8, PT ;  /* 0x000000080800722a */ /* 0x000fdc0003f08000 */
[----:B------:R-:W-:Y:S05]  /*2280*/  @P0 BRA `(.L_x_23) ;  /* 0x0000000000300947 */ /* 0x000fea0003800000 */
[----:B------:R-:W-:Y:S01]  /*2290*/  ISETP.NE.AND P0, PT, R26, R3, PT ;  /* 0x000000031a00720c */ /* 0x000fe20003f05270 */
[----:B------:R-:W-:Y:S01]  /*22a0*/  IMAD.MOV.U32 R14, RZ, RZ, 0x0 ;  /* 0x00000000ff0e7424 */ /* 0x000fe200078e00ff */
[----:B------:R-:W-:-:S11]  /*22b0*/  MOV R15, 0xfff80000 ;  /* 0xfff80000000f7802 */ /* 0x000fd60000000f00 */
[----:B------:R-:W-:Y:S05]  /*22c0*/  @!P0 BRA `(.L_x_21) ;  /* 0x0000000000348947 */ /* 0x000fea0003800000 */
[----:B------:R-:W-:Y:S02]  /*22d0*/  ISETP.NE.AND P0, PT, R26, 0x7ff00000, PT ;  /* 0x7ff000001a00780c */ /* 0x000fe40003f05270 */
[----:B------:R-:W-:Y:S02]  /*22e0*/  LOP3.LUT R15, R9, 0x80000000, R11, 0x48, !PT ;  /* 0x80000000090f7812 */ /* 0x000fe400078e480b */
[----:B------:R-:W-:-:S13]  /*22f0*/  ISETP.EQ.OR P0, PT, R3, RZ, !P0 ;  /* 0x000000ff0300720c */ /* 0x000fda0004702670 */
[----:B------:R-:W-:Y:S01]  /*2300*/  @P0 LOP3.LUT R3, R15, 0x7ff00000, RZ, 0xfc, !PT ;  /* 0x7ff000000f030812 */ /* 0x000fe200078efcff */
[----:B------:R-:W-:Y:S02]  /*2310*/  @!P0 IMAD.MOV.U32 R14, RZ, RZ, RZ ;  /* 0x000000ffff0e8224 */ /* 0x000fe400078e00ff */
[----:B------:R-:W-:Y:S02]  /*2320*/  @P0 IMAD.MOV.U32 R14, RZ, RZ, RZ ;  /* 0x000000ffff0e0224 */ /* 0x000fe400078e00ff */
[----:B------:R-:W-:Y:S01]  /*2330*/  @P0 IMAD.MOV.U32 R15, RZ, RZ, R3 ;  /* 0x000000ffff0f0224 */ /* 0x000fe200078e0003 */
[----:B------:R-:W-:Y:S06]  /*2340*/  BRA `(.L_x_21) ;  /* 0x0000000000147947 */ /* 0x000fec0003800000 */
.L_x_23:
[----:B------:R-:W-:Y:S01]  /*2350*/  LOP3.LUT R15, R9, 0x80000, RZ, 0xfc, !PT ;  /* 0x00080000090f7812 */ /* 0x000fe200078efcff */
[----:B------:R-:W-:Y:S01]  /*2360*/  IMAD.MOV.U32 R14, RZ, RZ, R8 ;  /* 0x000000ffff0e7224 */ /* 0x000fe200078e0008 */
[----:B------:R-:W-:Y:S06]  /*2370*/  BRA `(.L_x_21) ;  /* 0x0000000000087947 */ /* 0x000fec0003800000 */
.L_x_22:
[----:B------:R-:W-:Y:S01]  /*2380*/  LOP3.LUT R15, R11, 0x80000, RZ, 0xfc, !PT ;  /* 0x000800000b0f7812 */ /* 0x000fe200078efcff */
[----:B------:R-:W-:-:S07]  /*2390*/  IMAD.MOV.U32 R14, RZ, RZ, R10 ;  /* 0x000000ffff0e7224 */ /* 0x000fce00078e000a */
.L_x_21:
[----:B------:R-:W-:Y:S01]  /*23a0*/  IMAD.MOV.U32 R5, RZ, RZ, 0x0 ;  /* 0x00000000ff057424 */ /* 0x000fe200078e00ff */
[----:B------:R-:W-:Y:S01]  /*23b0*/  MOV R40, R14 ;  /* 0x0000000e00287202 */ /* 0x000fe20000000f00 */
[----:B------:R-:W-:Y:S02]  /*23c0*/  IMAD.MOV.U32 R41, RZ, RZ, R15 ;  /* 0x000000ffff297224 */ /* 0x000fe400078e000f */
[----:B------:R-:W-:Y:S05]  /*23d0*/  RET.REL.NODEC R4 `(_Z23generate_monte_carlo_bsP24curandStatePhilox4_32_10liPdddddd) ;  /* 0xffffffdc04087950 */ /* 0x000fea0003c3ffff */
        .weak           $__internal_1_$__cuda_sm20_dsqrt_rn_f64_mediumpath_v1
        .type           $__internal_1_$__cuda_sm20_dsqrt_rn_f64_mediumpath_v1,@function
        .size           $__internal_1_$__cuda_sm20_dsqrt_rn_f64_mediumpath_v1,(.L_x_31 - $__internal_1_$__cuda_sm20_dsqrt_rn_f64_mediumpath_v1)
$__internal_1_$__cuda_sm20_dsqrt_rn_f64_mediumpath_v1:
[----:B------:R-:W-:Y:S01]  /*23e0*/  ISETP.GE.U32.AND P0, PT, R38, -0x3400000, PT ;  /* 0xfcc000002600780c */ /* 0x000fe20003f06070 */
[----:B------:R-:W-:Y:S01]  /*23f0*/  BSSY.RECONVERGENT B2, `(.L_x_24) ;  /* 0x0000025000027945 */ /* 0x000fe20003800200 */
[----:B------:R-:W-:Y:S02]  /*2400*/  IMAD.MOV.U32 R38, RZ, RZ, R46 ;  /* 0x000000ffff267224 */ /* 0x000fe400078e002e */
[----:B------:R-:W-:-:S09]  /*2410*/  IMAD.MOV.U32 R39, RZ, RZ, R47 ;  /* 0x000000ffff277224 */ /* 0x000fd200078e002f */
[----:B------:R-:W-:Y:S05]  /*2420*/  @!P0 BRA `(.L_x_25) ;  /* 0x0000000000208947 */ /* 0x000fea0003800000 */
[----:B------:R-:W-:-:S10]  /*2430*/  DFMA.RM R18, R38, R18, R16 ;  /* 0x000000122612722b */ /* 0x000fd40000004010 */
[----:B------:R-:W-:-:S05]  /*2440*/  IADD3 R16, P0, PT, R18, 0x1, RZ ;  /* 0x0000000112107810 */ /* 0x000fca0007f1e0ff */
[----:B------:R-:W-:-:S06]  /*2450*/  IMAD.X R17, RZ, RZ, R19, P0 ;  /* 0x000000ffff117224 */ /* 0x000fcc00000e0613 */
[----:B------:R-:W-:-:S08]  /*2460*/  DFMA.RP R40, -R18, R16, R40 ;  /* 0x000000101228722b */ /* 0x000fd00000008128 */
[----:B------:R-:W-:-:S06]  /*2470*/  DSETP.GT.AND P0, PT, R40, RZ, PT ;  /* 0x000000ff2800722a */ /* 0x000fcc0003f04000 */
[----:B------:R-:W-:Y:S02]  /*2480*/  FSEL R16, R16, R18, P0 ;  /* 0x0000001210107208 */ /* 0x000fe40000000000 */
[----:B------:R-:W-:Y:S01]  /*2490*/  FSEL R17, R17, R19, P0 ;  /* 0x0000001311117208 */ /* 0x000fe20000000000 */
[----:B------:R-:W-:Y:S06]  /*24a0*/  BRA `(.L_x_26) ;  /* 0x0000000000647947 */ /* 0x000fec0003800000 */
.L_x_25:
[----:B------:R-:W-:-:S14]  /*24b0*/  DSETP.NE.AND P0, PT, R40, RZ, PT ;  /* 0x000000ff2800722a */ /* 0x000fdc0003f05000 */
[----:B------:R-:W-:Y:S05]  /*24c0*/  @!P0 BRA `(.L_x_27) ;  /* 0x0000000000588947 */ /* 0x000fea0003800000 */
[----:B------:R-:W-:-:S13]  /*24d0*/  ISETP.GE.AND P0, PT, R41, RZ, PT ;  /* 0x000000ff2900720c */ /* 0x000fda0003f06270 */
[----:B------:R-:W-:Y:S01]  /*24e0*/  @!P0 MOV R16, 0x0 ;  /* 0x0000000000108802 */ /* 0x000fe20000000f00 */
[----:B------:R-:W-:Y:S01]  /*24f0*/  @!P0 IMAD.MOV.U32 R17, RZ, RZ, -0x80000 ;  /* 0xfff80000ff118424 */ /* 0x000fe200078e00ff */
[----:B------:R-:W-:Y:S06]  /*2500*/  @!P0 BRA `(.L_x_26) ;  /* 0x00000000004c8947 */ /* 0x000fec0003800000 */
[----:B------:R-:W-:-:S13]  /*2510*/  ISETP.GT.AND P0, PT, R41, 0x7fefffff, PT ;  /* 0x7fefffff2900780c */ /* 0x000fda0003f04270 */
[----:B------:R-:W-:Y:S05]  /*2520*/  @P0 BRA `(.L_x_27) ;  /* 0x0000000000400947 */ /* 0x000fea0003800000 */
[----:B------:R-:W-:Y:S01]  /*2530*/  DMUL R40, R40, 8.11296384146066816958e+31 ;  /* 0x4690000028287828 */ /* 0x000fe20000000000 */
[----:B------:R-:W-:Y:S02]  /*2540*/  IMAD.MOV.U32 R38, RZ, RZ, RZ ;  /* 0x000000ffff267224 */ /* 0x000fe400078e00ff */
[----:B------:R-:W-:Y:S02]  /*2550*/  IMAD.MOV.U32 R16, RZ, RZ, 0x0 ;  /* 0x00000000ff107424 */ /* 0x000fe400078e00ff */
[----:B------:R-:W-:Y:S01]  /*2560*/  IMAD.MOV.U32 R17, RZ, RZ, 0x3fd80000 ;  /* 0x3fd80000ff117424 */ /* 0x000fe200078e00ff */
[----:B------:R-:W0:Y:S02]  /*2570*/  MUFU.RSQ64H R39, R41 ;  /* 0x0000002900277308 */ /* 0x000e240000001c00 */
[----:B0-----:R-:W-:-:S08]  /*2580*/  DMUL R18, R38, R38 ;  /* 0x0000002626127228 */ /* 0x001fd00000000000 */
[----:B------:R-:W-:-:S08]  /*2590*/  DFMA R18, R40, -R18, 1 ;  /* 0x3ff000002812742b */ /* 0x000fd00000000812 */
[----:B------:R-:W-:Y:S02]  /*25a0*/  DFMA R16, R18, R16, 0.5 ;  /* 0x3fe000001210742b */ /* 0x000fe40000000010 */
[----:B------:R-:W-:-:S08]  /*25b0*/  DMUL R18, R38, R18 ;  /* 0x0000001226127228 */ /* 0x000fd00000000000 */
[----:B------:R-:W-:-:S08]  /*25c0*/  DFMA R18, R16, R18, R38 ;  /* 0x000000121012722b */ /* 0x000fd00000000026 */
[----:B------:R-:W-:Y:S02]  /*25d0*/  DMUL R16, R40, R18 ;  /* 0x0000001228107228 */ /* 0x000fe40000000000 */
[----:B------:R-:W-:-:S06]  /*25e0*/  VIADD R19, R19, 0xfff00000 ;  /* 0xfff0000013137836 */ /* 0x000fcc0000000000 */
[----:B------:R-:W-:-:S08]  /*25f0*/  DFMA R38, R16, -R16, R40 ;  /* 0x800000101026722b */ /* 0x000fd00000000028 */
[----:B------:R-:W-:-:S10]  /*2600*/  DFMA R16, R18, R38, R16 ;  /* 0x000000261210722b */ /* 0x000fd40000000010 */
[----:B------:R-:W-:Y:S01]  /*2610*/  IADD3 R17, PT, PT, R17, -0x3500000, RZ ;  /* 0xfcb0000011117810 */ /* 0x000fe20007ffe0ff */
[----:B------:R-:W-:Y:S06]  /*2620*/  BRA `(.L_x_26) ;  /* 0x0000000000047947 */ /* 0x000fec0003800000 */
.L_x_27:
[----:B------:R-:W-:-:S11]  /*2630*/  DADD R16, R40, R40 ;  /* 0x0000000028107229 */ /* 0x000fd60000000028 */
.L_x_26:
[----:B------:R-:W-:Y:S05]  /*2640*/  BSYNC.RECONVERGENT B2 ;  /* 0x0000000000027941 */ /* 0x000fea0003800200 */
.L_x_24:
[----:B------:R-:W-:Y:S02]  /*2650*/  IMAD.MOV.U32 R18, RZ, RZ, R16 ;  /* 0x000000ffff127224 */ /* 0x000fe400078e0010 */
[----:B------:R-:W-:Y:S02]  /*2660*/  IMAD.MOV.U32 R19, RZ, RZ, R17 ;  /* 0x000000ffff137224 */ /* 0x000fe400078e0011 */
[----:B------:R-:W-:Y:S02]  /*2670*/  IMAD.MOV.U32 R16, RZ, RZ, R28 ;  /* 0x000000ffff107224 */ /* 0x000fe400078e001c */
[----:B------:R-:W-:-:S04]  /*2680*/  IMAD.MOV.U32 R17, RZ, RZ, 0x0 ;  /* 0x00000000ff117424 */ /* 0x000fc800078e00ff */
[----:B------:R-:W-:Y:S05]  /*2690*/  RET.REL.NODEC R16 `(_Z23generate_monte_carlo_bsP24curandStatePhilox4_32_10liPdddddd) ;  /* 0xffffffd810587950 */ /* 0x000fea0003c3ffff */
.L_x_28:
[----:B------:R-:W-:-:S00]  /*26a0*/  BRA `(.L_x_28) ;  /* 0xfffffffc00fc7947 */ /* 0x000fc0000383ffff */
[----:B------:R-:W-:-:S00]  /*26b0*/  NOP ;  /* 0x0000000000007918 */ /* 0x000fc00000000000 */
        /* <DEDUP_REMOVED lines=12> */
.L_x_31:


//--------------------- .text._Z12setup_kernelP24curandStatePhilox4_32_10l --------------------------
	.section	.text._Z12setup_kernelP24curandStatePhilox4_32_10l,"ax",@progbits
	.align	128
        .global         _Z12setup_kernelP24curandStatePhilox4_32_10l
        .type           _Z12setup_kernelP24curandStatePhilox4_32_10l,@function
        .size           _Z12setup_kernelP24curandStatePhilox4_32_10l,(.L_x_33 - _Z12setup_kernelP24curandStatePhilox4_32_10l)
        .other          _Z12setup_kernelP24curandStatePhilox4_32_10l,@"STO_CUDA_ENTRY STV_DEFAULT"
_Z12setup_kernelP24curandStatePhilox4_32_10l:
.text._Z12setup_kernelP24curandStatePhilox4_32_10l:
[----:B------:R-:W-:Y:S01]  /*0000*/  LDC R1, c[0x0][0x37c] ;  /* 0x0000df00ff017b82 */ /* 0x000fe20000000800 */
[----:B------:R-:W0:Y:S07]  /*0010*/  S2R R5, SR_TID.X ;  /* 0x0000000000057919 */ /* 0x000e2e0000002100 */
[----:B------:R-:W0:Y:S01]  /*0020*/  S2UR UR4, SR_CTAID.X ;  /* 0x00000000000479c3 */ /* 0x000e220000002500 */
[----:B------:R-:W1:Y:S07]  /*0030*/  LDCU.64 UR6, c[0x0][0x388] ;  /* 0x00007100ff0677ac */ /* 0x000e6e0008000a00 */
[----:B------:R-:W2:Y:S01]  /*0040*/  LDC R10, c[0x0][0x360] ;  /* 0x0000d800ff0a7b82 */ /* 0x000ea20000000800 */
[----:B0-----:R-:W-:-:S04]  /*0050*/  IMAD.WIDE.U32 R2, R5, UR4, RZ ;  /* 0x0000000405027c25 */ /* 0x001fc8000f8e00ff */
[-C--:B--2---:R-:W-:Y:S02]  /*0060*/  IMAD R3, R3, R10.reuse, RZ ;  /* 0x0000000a03037224 */ /* 0x084fe400078e02ff */
[----:B------:R-:W-:-:S04]  /*0070*/  IMAD.WIDE.U32 R6, R2, R10, RZ ;  /* 0x0000000a02067225 */ /* 0x000fc800078e00ff */
[----:B------:R-:W-:Y:S02]  /*0080*/  IMAD.IADD R0, R7, 0x1, R3 ;  /* 0x0000000107007824 */ /* 0x000fe400078e0203 */
[----:B------:R-:W-:Y:S02]  /*0090*/  HFMA2 R3, -RZ, RZ, 0, 0 ;  /* 0x00000000ff037431 */ /* 0x000fe400000001ff */
[----:B------:R-:W-:Y:S02]  /*00a0*/  IMAD.MOV.U32 R2, RZ, RZ, 0x4d2 ;  /* 0x000004d2ff027424 */ /* 0x000fe400078e00ff */
[----:B-1----:R-:W-:Y:S02]  /*00b0*/  IMAD R7, R0, UR6, RZ ;  /* 0x0000000600077c24 */ /* 0x002fe4000f8e02ff */
[----:B------:R-:W-:Y:S01]  /*00c0*/  IMAD R10, R10, UR4, R5 ;  /* 0x000000040a0a7c24 */ /* 0x000fe2000f8e0205 */
[----:B------:R-:W0:Y:S01]  /*00d0*/  LDCU.64 UR4, c[0x0][0x358] ;  /* 0x00006b00ff0477ac */ /* 0x000e220008000a00 */
[----:B------:R-:W-:-:S02]  /*00e0*/  IMAD R7, R6, UR7, R7 ;  /* 0x0000000706077c24 */ /* 0x000fc4000f8e0207 */
[----:B------:R-:W-:-:S04]  /*00f0*/  IMAD.WIDE.U32 R2, R6, UR6, R2 ;  /* 0x0000000606027c25 */ /* 0x000fc8000f8e0002 */
[----:B------:R-:W-:-:S04]  /*0100*/  IMAD.IADD R3, R3, 0x1, R7 ;  /* 0x0000000103037824 */ /* 0x000fc800078e0207 */
[C---:B------:R-:W-:Y:S01]  /*0110*/  IMAD.WIDE.U32 R6, R3.reuse, -0x3e268d4f, RZ ;  /* 0xc1d972b103067825 */ /* 0x040fe200078e00ff */
[----:B------:R-:W-:-:S03]  /*0120*/  ISETP.LT.AND P1, PT, R3, RZ, PT ;  /* 0x000000ff0300720c */ /* 0x000fc60003f21270 */
[----:B------:R-:W-:-:S04]  /*0130*/  IMAD.WIDE.U32 R8, P0, R2, 0x47f91ca8, R6 ;  /* 0x47f91ca802087825 */ /* 0x000fc80007800006 */
[----:B------:R-:W-:Y:S01]  /*0140*/  IMAD.WIDE.U32 R6, R2, -0x3e268d4f, RZ ;  /* 0xc1d972b102067825 */ /* 0x000fe200078e00ff */
[----:B------:R-:W-:-:S03]  /*0150*/  IADD3.X R13, PT, PT, RZ, RZ, RZ, P0, !PT ;  /* 0x000000ffff0d7210 */ /* 0x000fc600007fe4ff */
[----:B------:R-:W-:Y:S01]  /*0160*/  IMAD.MOV.U32 R12, RZ, RZ, R9 ;  /* 0x000000ffff0c7224 */ /* 0x000fe200078e0009 */
[----:B------:R-:W-:-:S05]  /*0170*/  IADD3 RZ, P0, PT, R7, R8, RZ ;  /* 0x0000000807ff7210 */ /* 0x000fca0007f1e0ff */
[----:B------:R-:W-:-:S03]  /*0180*/  IMAD.WIDE.U32.X R6, R3, 0x47f91ca8, R12, P0 ;  /* 0x47f91ca803067825 */ /* 0x000fc600000e040c */
[----:B------:R-:W-:-:S04]  /*0190*/  IADD3 R9, P0, PT, R6, 0x3e268d4f, RZ ;  /* 0x3e268d4f06097810 */ /* 0x000fc80007f1e0ff */
[----:B------:R-:W-:Y:S02]  /*01a0*/  IADD3.X R11, PT, PT, R7, -0x47f91ca9, RZ, P0, !PT ;  /* 0xb806e357070b7810 */ /* 0x000fe400007fe4ff */
[----:B------:R-:W-:Y:S02]  /*01b0*/  SEL R9, R9, R6, P1 ;  /* 0x0000000609097207 */ /* 0x000fe40000800000 */
[----:B------:R-:W-:Y:S01]  /*01c0*/  SEL R0, R11, R7, P1 ;  /* 0x000000070b007207 */ /* 0x000fe20000800000 */
[----:B------:R-:W-:Y:S01]  /*01d0*/  IMAD.WIDE.U32 R6, R10, -0x326172a9, RZ ;  /* 0xcd9e8d570a067825 */ /* 0x000fe200078e00ff */
[----:B------:R-:W-:Y:S02]  /*01e0*/  SHF.R.S32.HI R11, RZ, 0x1f, R10 ;  /* 0x0000001fff0b7819 */ /* 0x000fe4000001140a */
[----:B------:R-:W-:-:S04]  /*01f0*/  SHF.R.S64 R9, R9, 0xc, R0 ;  /* 0x0000000c09097819 */ /* 0x000fc80000001000 */
[----:B------:R-:W-:-:S04]  /*0200*/  LEA.HI R9, P0, R0, R9, RZ, 0x1 ;  /* 0x0000000900097211 */ /* 0x000fc800078108ff */
[----:B------:R-:W-:Y:S01]  /*0210*/  LEA.HI.X.SX32 R0, R0, RZ, 0x14, P0 ;  /* 0x000000ff00007211 */ /* 0x000fe200000fa6ff */
[----:B------:R-:W-:-:S04]  /*0220*/  IMAD.WIDE.U32 R4, R9, -0x38e9, R2 ;  /* 0xffffc71709047825 */ /* 0x000fc800078e0002 */
[----:B------:R-:W-:Y:S01]  /*0230*/  IMAD R0, R0, -0x38e9, RZ ;  /* 0xffffc71700007824 */ /* 0x000fe200078e02ff */
[----:B------:R-:W-:-:S04]  /*0240*/  LOP3.LUT R2, R7, R4, RZ, 0x3c, !PT ;  /* 0x0000000407027212 */ /* 0x000fc800078e3cff */
[----:B------:R-:W-:Y:S01]  /*0250*/  IADD3 R5, PT, PT, R5, -R9, R0 ;  /* 0x8000000905057210 */ /* 0x000fe20007ffe000 */
[----:B------:R-:W-:-:S03]  /*0260*/  IMAD.WIDE.U32 R2, R2, -0x2daee0ad, RZ ;  /* 0xd2511f5302027825 */ /* 0x000fc600078e00ff */
[----:B------:R-:W-:Y:S02]  /*0270*/  IADD3 R7, PT, PT, R5, -0x4498517b, RZ ;  /* 0xbb67ae8505077810 */ /* 0x000fe40007ffe0ff */
[----:B------:R-:W-:Y:S02]  /*0280*/  LOP3.LUT R12, R11, R5, RZ, 0x3c, !PT ;  /* 0x000000050b0c7212 */ /* 0x000fe400078e3cff */
[----:B------:R-:W-:Y:S01]  /*0290*/  LOP3.LUT R7, R7, R3, RZ, 0x3c, !PT ;  /* 0x0000000307077212 */ /* 0x000fe200078e3cff */
[----:B------:R-:W-:Y:S02]  /*02a0*/  VIADD R3, R4, 0x9e3779b9 ;  /* 0x9e3779b904037836 */ /* 0x000fe40000000000 */
[----:B------:R-:W-:-:S04]  /*02b0*/  IMAD.WIDE.U32 R12, R12, -0x326172a9, RZ ;  /* 0xcd9e8d570c0c7825 */ /* 0x000fc800078e00ff */
[----:B------:R-:W-:Y:S01]  /*02c0*/  IMAD.WIDE.U32 R8, R7, -0x326172a9, RZ ;  /* 0xcd9e8d5707087825 */ /* 0x000fe200078e00ff */
[----:B------:R-:W-:Y:S02]  /*02d0*/  IADD3 R7, PT, PT, R4, 0x3c6ef372, RZ ;  /* 0x3c6ef37204077810 */ /* 0x000fe40007ffe0ff */
[----:B------:R-:W-:Y:S02]  /*02e0*/  LOP3.LUT R3, R3, R6, R13, 0x96, !PT ;  /* 0x0000000603037212 */ /* 0x000fe400078e960d */
[----:B------:R-:W-:Y:S02]  /*02f0*/  LOP3.LUT R7, R9, R12, R7, 0x96, !PT ;  /* 0x0000000c09077212 */ /* 0x000fe400078e9607 */
[----:B------:R-:W-:Y:S01]  /*0300*/  IADD3 R9, PT, PT, R5, 0x32370b8f, RZ ;  /* 0x32370b8f05097810 */ /* 0x000fe20007ffe0ff */
[----:B------:R-:W-:-:S04]  /*0310*/  IMAD.WIDE.U32 R12, R3, -0x2daee0ad, RZ ;  /* 0xd2511f53030c7825 */ /* 0x000fc800078e00ff */
[----:B------:R-:W-:Y:S02]  /*0320*/  VIADD R3, R5, 0x76cf5d0a ;  /* 0x76cf5d0a05037836 */ /* 0x000fe40000000000 */
[----:B------:R-:W-:-:S03]  /*0330*/  IMAD.WIDE.U32 R6, R7, -0x2daee0ad, RZ ;  /* 0xd2511f5307067825 */ /* 0x000fc600078e00ff */
[----:B------:R-:W-:Y:S02]  /*0340*/  LOP3.LUT R3, R13, R2, R3, 0x96, !PT ;  /* 0x000000020d037212 */ /* 0x000fe400078e9603 */
[----:B------:R-:W-:Y:S01]  /*0350*/  LOP3.LUT R2, R7, R12, R9, 0x96, !PT ;  /* 0x0000000c07027212 */ /* 0x000fe200078e9609 */
[C---:B------:R-:W-:Y:S01]  /*0360*/  VIADD R7, R4.reuse, 0xdaa66d2b ;  /* 0xdaa66d2b04077836 */ /* 0x040fe20000000000 */
[----:B------:R-:W-:Y:S01]  /*0370*/  IADD3 R9, PT, PT, R4, 0x78dde6e4, RZ ;  /* 0x78dde6e404097810 */ /* 0x000fe20007ffe0ff */
[----:B------:R-:W-:-:S04]  /*0380*/  IMAD.WIDE.U32 R12, R3, -0x326172a9, RZ ;  /* 0xcd9e8d57030c7825 */ /* 0x000fc800078e00ff */
[----:B------:R-:W-:Y:S01]  /*0390*/  IMAD.WIDE.U32 R2, R2, -0x326172a9, RZ ;  /* 0xcd9e8d5702027825 */ /* 0x000fe200078e00ff */
[----:B------:R-:W-:-:S04]  /*03a0*/  LOP3.LUT R7, R13, R8, R7, 0x96, !PT ;  /* 0x000000080d077212 */ /* 0x000fc800078e9607 */
[----:B------:R-:W-:Y:S01]  /*03b0*/  LOP3.LUT R9, R3, R12, R9, 0x96, !PT ;  /* 0x0000000c03097212 */ /* 0x000fe200078e9609 */
[----:B------:R-:W-:Y:S01]  /*03c0*/  IMAD.WIDE.U32 R12, R7, -0x2daee0ad, RZ ;  /* 0xd2511f53070c7825 */ /* 0x000fe200078e00ff */
[----:B------:R-:W-:-:S03]  /*03d0*/  IADD3 R7, PT, PT, R5, -0x56f99767, RZ ;  /* 0xa906689905077810 */ /* 0x000fc60007ffe0ff */
[----:B------:R-:W-:Y:S02]  /*03e0*/  VIADD R3, R5, 0xed9eba14 ;  /* 0xed9eba1405037836 */ /* 0x000fe40000000000 */
[----:B------:R-:W-:-:S03]  /*03f0*/  IMAD.WIDE.U32 R8, R9, -0x2daee0ad, RZ ;  /* 0xd2511f5309087825 */ /* 0x000fc600078e00ff */
[----:B------:R-:W-:Y:S02]  /*0400*/  LOP3.LUT R3, R13, R6, R3, 0x96, !PT ;  /* 0x000000060d037212 */ /* 0x000fe400078e9603 */
[----:B------:R-:W-:Y:S02]  /*0410*/  LOP3.LUT R7, R9, R12, R7, 0x96, !PT ;  /* 0x0000000c09077212 */ /* 0x000fe400078e9607 */
[----:B------:R-:W-:Y:S01]  /*0420*/  IADD3 R9, PT, PT, R4, -0x4ab325aa, RZ ;  /* 0xb54cda5604097810 */ /* 0x000fe20007ffe0ff */
[----:B------:R-:W-:-:S04]  /*0430*/  IMAD.WIDE.U32 R12, R3, -0x326172a9, RZ ;  /* 0xcd9e8d57030c7825 */ /* 0x000fc800078e00ff */
[----:B------:R-:W-:Y:S02]  /*0440*/  VIADD R3, R4, 0x1715609d ;  /* 0x1715609d04037836 */ /* 0x000fe40000000000 */
[----:B------:R-:W-:-:S03]  /*0450*/  IMAD.WIDE.U32 R6, R7, -0x326172a9, RZ ;  /* 0xcd9e8d5707067825 */ /* 0x000fc600078e00ff */
[----:B------:R-:W-:Y:S02]  /*0460*/  LOP3.LUT R3, R13, R2, R3, 0x96, !PT ;  /* 0x000000020d037212 */ /* 0x000fe400078e9603 */
[----:B------:R-:W-:Y:S01]  /*0470*/  LOP3.LUT R9, R7, R12, R9, 0x96, !PT ;  /* 0x0000000c07097212 */ /* 0x000fe200078e9609 */
[----:B------:R-:W-:Y:S02]  /*0480*/  VIADD R7, R5, 0x646e171e ;  /* 0x646e171e05077836 */ /* 0x000fe40000000000 */
[----:B------:R-:W-:-:S04]  /*0490*/  IMAD.WIDE.U32 R2, R3, -0x2daee0ad, RZ ;  /* 0xd2511f5303027825 */ /* 0x000fc800078e00ff */
[----:B------:R-:W-:Y:S01]  /*04a0*/  IMAD.WIDE.U32 R14, R9, -0x2daee0ad, RZ ;  /* 0xd2511f53090e7825 */ /* 0x000fe200078e00ff */
[----:B------:R-:W-:Y:S02]  /*04b0*/  IADD3 R9, PT, PT, R5, 0x1fd5c5a3, RZ ;  /* 0x1fd5c5a305097810 */ /* 0x000fe40007ffe0ff */
[----:B------:R-:W-:Y:S01]  /*04c0*/  LOP3.LUT R8, R3, R8, R7, 0x96, !PT ;  /* 0x0000000803087212 */ /* 0x000fe200078e9607 */
[----:B------:R-:W-:Y:S01]  /*04d0*/  VIADD R7, R4, 0x5384540f ;  /* 0x5384540f04077836 */ /* 0x000fe20000000000 */
[----:B------:R-:W-:Y:S02]  /*04e0*/  LOP3.LUT R12, R15, R2, R9, 0x96, !PT ;  /* 0x000000020f0c7212 */ /* 0x000fe400078e9609 */
[----:B------:R-:W1:Y:S01]  /*04f0*/  LDC.64 R2, c[0x0][0x380] ;  /* 0x0000e000ff027b82 */ /* 0x000e620000000a00 */
[----:B------:R-:W-:Y:S01]  /*0500*/  IMAD.WIDE.U32 R8, R8, -0x326172a9, RZ ;  /* 0xcd9e8d5708087825 */ /* 0x000fe200078e00ff */
[----:B------:R-:W-:-:S03]  /*0510*/  IADD3 R15, PT, PT, R4, -0xe443238, RZ ;  /* 0xf1bbcdc8040f7810 */ /* 0x000fc60007ffe0ff */
[----:B------:R-:W-:Y:S01]  /*0520*/  IMAD.WIDE.U32 R12, R12, -0x326172a9, RZ ;  /* 0xcd9e8d570c0c7825 */ /* 0x000fe200078e00ff */
[----:B------:R-:W-:-:S03]  /*0530*/  LOP3.LUT R7, R9, R6, R7, 0x96, !PT ;  /* 0x0000000609077212 */ /* 0x000fc600078e9607 */
[----:B------:R-:W-:Y:S01]  /*0540*/  VIADD R9, R5, 0xdb3d7428 ;  /* 0xdb3d742805097836 */ /* 0x000fe20000000000 */
[----:B------:R-:W-:Y:S01]  /*0550*/  LOP3.LUT R15, R13, R8, R15, 0x96, !PT ;  /* 0x000000080d0f7212 */ /* 0x000fe200078e960f */
[----:B------:R-:W-:-:S04]  /*0560*/  IMAD.WIDE.U32 R6, R7, -0x2daee0ad, RZ ;  /* 0xd2511f5307067825 */ /* 0x000fc800078e00ff */
[----:B------:R-:W-:Y:S01]  /*0570*/  IMAD.WIDE.U32 R16, R15, -0x2daee0ad, RZ ;  /* 0xd2511f530f107825 */ /* 0x000fe200078e00ff */
[----:B------:R-:W-:Y:S02]  /*0580*/  LOP3.LUT R9, R7, R14, R9, 0x96, !PT ;  /* 0x0000000e07097212 */ /* 0x000fe400078e9609 */
[----:B------:R-:W-:Y:S01]  /*0590*/  IADD3 R15, PT, PT, R5, -0x695add53, RZ ;  /* 0x96a522ad050f7810 */ /* 0x000fe20007ffe0ff */
[----:B------:R-:W-:Y:S02]  /*05a0*/  VIADD R13, R4, 0x8ff34781 ;  /* 0x8ff34781040d7836 */ /* 0x000fe40000000000 */
[----:B------:R-:W-:Y:S01]  /*05b0*/  IMAD.WIDE.U32 R18, R9, -0x326172a9, RZ ;  /* 0xcd9e8d5709127825 */ /* 0x000fe200078e00ff */
[----:B------:R-:W-:Y:S02]  /*05c0*/  LOP3.LUT R14, R17, R6, R15, 0x96, !PT ;  /* 0x00000006110e7212 */ /* 0x000fe400078e960f */
[----:B------:R-:W-:Y:S02]  /*05d0*/  CS2R R6, SRZ ;  /* 0x0000000000067805 */ /* 0x000fe4000001ff00 */
[----:B------:R-:W-:Y:S01]  /*05e0*/  CS2R R8, SRZ ;  /* 0x0000000000087805 */ /* 0x000fe2000001ff00 */
[----:B-1----:R-:W-:Y:S01]  /*05f0*/  IMAD.WIDE R2, R10, 0x40, R2 ;  /* 0x000000400a027825 */ /* 0x002fe200078e0202 */
[----:B------:R-:W-:-:S02]  /*0600*/  LOP3.LUT R12, R19, R12, R13, 0x96, !PT ;  /* 0x0000000c130c7212 */ /* 0x000fc400078e960d */
[----:B------:R-:W-:Y:S02]  /*0610*/  MOV R15, R16 ;  /* 0x00000010000f7202 */ /* 0x000fe40000000f00 */
[----:B------:R-:W-:Y:S01]  /*0620*/  MOV R13, R18 ;  /* 0x00000012000d7202 */ /* 0x000fe20000000f00 */
[----:B0-----:R-:W-:Y:S04]  /*0630*/  STG.E.128 desc[UR4][R2.64], R8 ;  /* 0x0000000802007986 */ /* 0x001fe8000c101d04 */
[----:B------:R-:W-:Y:S04]  /*0640*/  STG.E.128 desc[UR4][R2.64+0x20], R4 ;  /* 0x0000200402007986 */ /* 0x000fe8000c101d04 */
[----:B------:R-:W-:Y:S04]  /*0650*/  STG.E.64 desc[UR4][R2.64+0x30], RZ ;  /* 0x000030ff02007986 */ /* 0x000fe8000c101b04 */
[----:B------:R-:W-:Y:S04]  /*0660*/  STG.E.64 desc[UR4][R2.64+0x38], RZ ;  /* 0x000038ff02007986 */ /* 0x000fe8000c101b04 */
[----:B------:R-:W-:Y:S01]  /*0670*/  STG.E.128 desc[UR4][R2.64+0x10], R12 ;  /* 0x0000100c02007986 */ /* 0x000fe2000c101d04 */
[----:B------:R-:W-:Y:S05]  /*0680*/  EXIT ;  /* 0x000000000000794d */ /* 0x000fea0003800000 */
.L_x_29:
        /* <DEDUP_REMOVED lines=15> */
.L_x_33:


//--------------------- .nv.global.init           --------------------------
	.section	.nv.global.init,"aw",@progbits
	.align	4
.nv.global.init:
	.type		mrg32k3aM1SubSeq,@object
	.size		mrg32k3aM1SubSeq,(mrg32k3aM2SubSeq - mrg32k3aM1SubSeq)
mrg32k3aM1SubSeq:
        /*0000*/ 	.byte	0x0b, 0xcc, 0xee, 0x04, 0x73, 0x29, 0x8b, 0x6f, 0xf6, 0x53, 0x03, 0xf6, 0x23, 0xf6, 0xea, 0xda
        /* <DEDUP_REMOVED lines=125> */
	.type		mrg32k3aM2SubSeq,@object
	.size		mrg32k3aM2SubSeq,(mrg32k3aM1 - mrg32k3aM2SubSeq)
mrg32k3aM2SubSeq:
        /* <DEDUP_REMOVED lines=126> */
	.type		mrg32k3aM1,@object
	.size		mrg32k3aM1,(mrg32k3aM1Seq - mrg32k3aM1)
mrg32k3aM1:
        /* <DEDUP_REMOVED lines=144> */
	.type		mrg32k3aM1Seq,@object
	.size		mrg32k3aM1Seq,(mrg32k3aM2 - mrg32k3aM1Seq)
mrg32k3aM1Seq:
        /* <DEDUP_REMOVED lines=144> */
	.type		mrg32k3aM2,@object
	.size		mrg32k3aM2,(mrg32k3aM2Seq - mrg32k3aM2)
mrg32k3aM2:
        /* <DEDUP_REMOVED lines=144> */
	.type		mrg32k3aM2Seq,@object
	.size		mrg32k3aM2Seq,(precalc_xorwow_matrix - mrg32k3aM2Seq)
mrg32k3aM2Seq:
        /* <DEDUP_REMOVED lines=144> */
	.type		precalc_xorwow_matrix,@object
	.size		precalc_xorwow_matrix,(precalc_xorwow_offset_matrix - precalc_xorwow_matrix)
precalc_xorwow_matrix:
        /* <DEDUP_REMOVED lines=6400> */
	.type		precalc_xorwow_offset_matrix,@object
	.size		precalc_xorwow_offset_matrix,(.L_1 - precalc_xorwow_offset_matrix)
precalc_xorwow_offset_matrix:
        /* <DEDUP_REMOVED lines=6400> */
.L_1:


//--------------------- .nv.shared.reserved.0     --------------------------
	.section	.nv.shared.reserved.0,"aw",@nobits
	.weak		__nv_reservedSMEM_offset_0_alias
	.size		__nv_reservedSMEM_offset_0_alias, 0, 64
	.other		__nv_reservedSMEM_offset_0_alias,@"STO_CUDA_RESERVED_SHARED STV_DEFAULT"
__nv_reservedSMEM_offset_0_alias:
	.zero		0
	.zero		64


//--------------------- .nv.constant0._Z23generate_monte_carlo_bsP24curandStatePhilox4_32_10liPdddddd --------------------------
	.section	.nv.constant0._Z23generate_monte_carlo_bsP24curandStatePhilox4_32_10liPdddddd,"a",@progbits
	.sectionflags	@""
	.align	4
.nv.constant0._Z23generate_monte_carlo_bsP24curandStatePhilox4_32_10liPdddddd:
	.zero		968


//--------------------- .nv.constant0._Z12setup_kernelP24curandStatePhilox4_32_10l --------------------------
	.section	.nv.constant0._Z12setup_kernelP24curandStatePhilox4_32_10l,"a",@progbits
	.sectionflags	@""
	.align	4
.nv.constant0._Z12setup_kernelP24curandStatePhilox4_32_10l:
	.zero		912


//--------------------- SYMBOLS --------------------------

	.type		.nv.reservedSmem.offset0,@object
	.size		.nv.reservedSmem.offset0,0x4
